	.target	sm_90a

	.elftype	@"ET_EXEC"


//--------------------- .note.nv.tkinfo           --------------------------
	.section	.note.nv.tkinfo,"",@"SHT_NOTE"
	.sectionflags	@"SHF_NOTE_NV_TKINFO"
	.tkinfo
        /*0018*/ 	.word	0x00000002
        /*0030*/ 	.string	""
        /*0030*/ 	.string	"ptxas"
        /*0030*/ 	.string	"Cuda compilation tools, release 13.0, V13.0.88"
        /*0030*/ 	.string	"Build cuda_13.0.r13.0/compiler.36424714_0"
        /*0030*/ 	.string	"-arch sm_90a -m 64 "



//--------------------- .note.nv.cuinfo           --------------------------
	.section	.note.nv.cuinfo,"",@"SHT_NOTE"
	.sectionflags	@"SHF_NOTE_NV_CUINFO"
        /*0018*/ 	.short	0x0002
        /*001a*/ 	.short	0x005a
        /*001c*/ 	.short	0x0082
	.zero		2


//--------------------- .nv.info                  --------------------------
	.section	.nv.info,"",@"SHT_CUDA_INFO"
	.align	4


	//----- nvinfo : EIATTR_REGCOUNT
	.align		4
        /*0000*/ 	.byte	0x04, 0x2f
        /*0002*/ 	.short	(.L_15 - .L_14)
	.align		4
.L_14:
        /*0004*/ 	.word	index@(_ZN7cutlass13device_kernelINS_4gemm6kernel13GemmUniversalIN4cute5tupleIJiiiiEEENS1_10collective13CollectiveMmaINS1_34MainloopSm90TmaGmmaWarpSpecializedILi3ENS5_IJNS4_1CILi1EEESB_SB_EEENS1_32KernelTmaWarpSpecializedPingpongEEENS5_IJNSA_ILi64EEENSA_ILi512EEESF_EEENS_6half_tENS5_IJlSB_lEEESI_SJ_NS4_8TiledMMAINS4_8MMA_AtomIJNS4_4SM904GMMA26MMA_64x256x16_F32F16F16_SSILNSN_5MajorE0ELSP_0ELNSN_7ScaleInE1ELSQ_1EEEEEENS4_6LayoutISC_NS5_IJNSA_ILi0EEESU_SU_EEEEENS5_IJNS4_10UnderscoreESX_SX_EEEEENS4_13SM90_TMA_LOADENS4_14ComposedLayoutINS4_7SwizzleILi3ELi4ELi3EEENS4_18smem_ptr_flag_bitsILi16EEENST_INS5_IJNSA_ILi8EEESF_EEENS5_IJSF_SB_EEEEEEEvNS4_8identityES10_S1A_vS1B_EENS_8epilogue10collective6detail29Sm90TmaWarpSpecializedAdapterINS1E_15DefaultEpilogueISI_SJ_SJ_NS1D_6thread17LinearCombinationISI_Li1EffLNS1I_9ScaleType4KindE0ELNS_15FloatRoundStyleE2ESI_EENS1_15EpilogueDefaultEEEEEvvEEEEvNT_6ParamsE)
        /*0008*/ 	.word	0x000000a8


	//----- nvinfo : EIATTR_FRAME_SIZE
	.align		4
.L_15:
        /*000c*/ 	.byte	0x04, 0x11
        /*000e*/ 	.short	(.L_17 - .L_16)
	.align		4
.L_16:
        /*0010*/ 	.word	index@(_ZN7cutlass13device_kernelINS_4gemm6kernel13GemmUniversalIN4cute5tupleIJiiiiEEENS1_10collective13CollectiveMmaINS1_34MainloopSm90TmaGmmaWarpSpecializedILi3ENS5_IJNS4_1CILi1EEESB_SB_EEENS1_32KernelTmaWarpSpecializedPingpongEEENS5_IJNSA_ILi64EEENSA_ILi512EEESF_EEENS_6half_tENS5_IJlSB_lEEESI_SJ_NS4_8TiledMMAINS4_8MMA_AtomIJNS4_4SM904GMMA26MMA_64x256x16_F32F16F16_SSILNSN_5MajorE0ELSP_0ELNSN_7ScaleInE1ELSQ_1EEEEEENS4_6LayoutISC_NS5_IJNSA_ILi0EEESU_SU_EEEEENS5_IJNS4_10UnderscoreESX_SX_EEEEENS4_13SM90_TMA_LOADENS4_14ComposedLayoutINS4_7SwizzleILi3ELi4ELi3EEENS4_18smem_ptr_flag_bitsILi16EEENST_INS5_IJNSA_ILi8EEESF_EEENS5_IJSF_SB_EEEEEEEvNS4_8identityES10_S1A_vS1B_EENS_8epilogue10collective6detail29Sm90TmaWarpSpecializedAdapterINS1E_15DefaultEpilogueISI_SJ_SJ_NS1D_6thread17LinearCombinationISI_Li1EffLNS1I_9ScaleType4KindE0ELNS_15FloatRoundStyleE2ESI_EENS1_15EpilogueDefaultEEEEEvvEEEEvNT_6ParamsE)
        /*0014*/ 	.word	0x00000798


	//----- nvinfo : EIATTR_MIN_STACK_SIZE
	.align		4
.L_17:
        /*0018*/ 	.byte	0x04, 0x12
        /*001a*/ 	.short	(.L_19 - .L_18)
	.align		4
.L_18:
        /*001c*/ 	.word	index@(_ZN7cutlass13device_kernelINS_4gemm6kernel13GemmUniversalIN4cute5tupleIJiiiiEEENS1_10collective13CollectiveMmaINS1_34MainloopSm90TmaGmmaWarpSpecializedILi3ENS5_IJNS4_1CILi1EEESB_SB_EEENS1_32KernelTmaWarpSpecializedPingpongEEENS5_IJNSA_ILi64EEENSA_ILi512EEESF_EEENS_6half_tENS5_IJlSB_lEEESI_SJ_NS4_8TiledMMAINS4_8MMA_AtomIJNS4_4SM904GMMA26MMA_64x256x16_F32F16F16_SSILNSN_5MajorE0ELSP_0ELNSN_7ScaleInE1ELSQ_1EEEEEENS4_6LayoutISC_NS5_IJNSA_ILi0EEESU_SU_EEEEENS5_IJNS4_10UnderscoreESX_SX_EEEEENS4_13SM90_TMA_LOADENS4_14ComposedLayoutINS4_7SwizzleILi3ELi4ELi3EEENS4_18smem_ptr_flag_bitsILi16EEENST_INS5_IJNSA_ILi8EEESF_EEENS5_IJSF_SB_EEEEEEEvNS4_8identityES10_S1A_vS1B_EENS_8epilogue10collective6detail29Sm90TmaWarpSpecializedAdapterINS1E_15DefaultEpilogueISI_SJ_SJ_NS1D_6thread17LinearCombinationISI_Li1EffLNS1I_9ScaleType4KindE0ELNS_15FloatRoundStyleE2ESI_EENS1_15EpilogueDefaultEEEEEvvEEEEvNT_6ParamsE)
        /*0020*/ 	.word	0x00000798
.L_19:


//--------------------- .nv.compat                --------------------------
	.section	.nv.compat,"",@"SHT_CUDA_COMPAT_INFO"
	.align	4
        /*0000*/ 	.byte	0x02, 0x09, 0x01, 0x00, 0x02, 0x02, 0x04, 0x00, 0x02, 0x05, 0x05, 0x00, 0x03, 0x07, 0x01, 0x01
        /*0010*/ 	.byte	0x02, 0x03, 0x01, 0x00, 0x02, 0x06, 0x01, 0x00, 0x04, 0x0b, 0x08, 0x00, 0x00, 0x00, 0x00, 0x00
        /*0020*/ 	.byte	0x00, 0x00, 0x00, 0x00


//--------------------- .nv.info._ZN7cutlass13device_kernelINS_4gemm6kernel13GemmUniversalIN4cute5tupleIJiiiiEEENS1_10collective13CollectiveMmaINS1_34MainloopSm90TmaGmmaWarpSpecializedILi3ENS5_IJNS4_1CILi1EEESB_SB_EEENS1_32KernelTmaWarpSpecializedPingpongEEENS5_IJNSA_ILi64EEENSA_ILi512EEESF_EEENS_6half_tENS5_IJlSB_lEEESI_SJ_NS4_8TiledMMAINS4_8MMA_AtomIJNS4_4SM904GMMA26MMA_64x256x16_F32F16F16_SSILNSN_5MajorE0ELSP_0ELNSN_7ScaleInE1ELSQ_1EEEEEENS4_6LayoutISC_NS5_IJNSA_ILi0EEESU_SU_EEEEENS5_IJNS4_10UnderscoreESX_SX_EEEEENS4_13SM90_TMA_LOADENS4_14ComposedLayoutINS4_7SwizzleILi3ELi4ELi3EEENS4_18smem_ptr_flag_bitsILi16EEENST_INS5_IJNSA_ILi8EEESF_EEENS5_IJSF_SB_EEEEEEEvNS4_8identityES10_S1A_vS1B_EENS_8epilogue10collective6detail29Sm90TmaWarpSpecializedAdapterINS1E_15DefaultEpilogueISI_SJ_SJ_NS1D_6thread17LinearCombinationISI_Li1EffLNS1I_9ScaleType4KindE0ELNS_15FloatRoundStyleE2ESI_EENS1_15EpilogueDefaultEEEEEvvEEEEvNT_6ParamsE --------------------------
	.section	.nv.info._ZN7cutlass13device_kernelINS_4gemm6kernel13GemmUniversalIN4cute5tupleIJiiiiEEENS1_10collective13CollectiveMmaINS1_34MainloopSm90TmaGmmaWarpSpecializedILi3ENS5_IJNS4_1CILi1EEESB_SB_EEENS1_32KernelTmaWarpSpecializedPingpongEEENS5_IJNSA_ILi64EEENSA_ILi512EEESF_EEENS_6half_tENS5_IJlSB_lEEESI_SJ_NS4_8TiledMMAINS4_8MMA_AtomIJNS4_4SM904GMMA26MMA_64x256x16_F32F16F16_SSILNSN_5MajorE0ELSP_0ELNSN_7ScaleInE1ELSQ_1EEEEEENS4_6LayoutISC_NS5_IJNSA_ILi0EEESU_SU_EEEEENS5_IJNS4_10UnderscoreESX_SX_EEEEENS4_13SM90_TMA_LOADENS4_14ComposedLayoutINS4_7SwizzleILi3ELi4ELi3EEENS4_18smem_ptr_flag_bitsILi16EEENST_INS5_IJNSA_ILi8EEESF_EEENS5_IJSF_SB_EEEEEEEvNS4_8identityES10_S1A_vS1B_EENS_8epilogue10collective6detail29Sm90TmaWarpSpecializedAdapterINS1E_15DefaultEpilogueISI_SJ_SJ_NS1D_6thread17LinearCombinationISI_Li1EffLNS1I_9ScaleType4KindE0ELNS_15FloatRoundStyleE2ESI_EENS1_15EpilogueDefaultEEEEEvvEEEEvNT_6ParamsE,"",@"SHT_CUDA_INFO"
	.sectionflags	@""
	.align	4


	//----- nvinfo : EIATTR_CUDA_API_VERSION
	.align		4
        /*0000*/ 	.byte	0x04, 0x37
        /*0002*/ 	.short	(.L_21 - .L_20)
.L_20:
        /*0004*/ 	.word	0x00000082


	//----- nvinfo : EIATTR_KPARAM_INFO
	.align		4
.L_21:
        /*0008*/ 	.byte	0x04, 0x17
        /*000a*/ 	.short	(.L_23 - .L_22)
.L_22:
        /*000c*/ 	.word	0x00000000
        /*0010*/ 	.short	0x0000
        /*0012*/ 	.short	0x0070
        /*0014*/ 	.byte	0x00, 0xf0, 0x01, 0x10


	//----- nvinfo : EIATTR_SPARSE_MMA_MASK
	.align		4
.L_23:
        /*0018*/ 	.byte	0x03, 0x50
        /*001a*/ 	.short	0x0000


	//----- nvinfo : EIATTR_MAXREG_COUNT
	.align		4
        /*001c*/ 	.byte	0x03, 0x1b
        /*001e*/ 	.short	0x00a8


	//----- nvinfo : EIATTR_NUM_BARRIERS
	.align		4
        /*0020*/ 	.byte	0x02, 0x4c
        /*0022*/ 	.byte	0x01
	.zero		1


	//----- nvinfo : EIATTR_EXTERNS
	.align		4
        /*0024*/ 	.byte	0x04, 0x0f
        /*0026*/ 	.short	(.L_25 - .L_24)


	//   ....[0]....
	.align		4
.L_24:
        /*0028*/ 	.word	index@(__assertfail)


	//----- nvinfo : EIATTR_ANNOTATIONS
	.align		4
.L_25:
        /*002c*/ 	.byte	0x04, 0x55
        /*002e*/ 	.short	(.L_27 - .L_26)


	//   ....[0]....
.L_26:
        /*0030*/ 	.word	0x00000001
        /*0034*/ 	.byte	0x10, 0x0b, 0x00, 0x00, 0x01, 0x00, 0x00, 0x00, 0x40, 0x0b, 0x00, 0x00, 0x01, 0x00, 0x00, 0x00
        /* <DEDUP_REMOVED lines=725> */
        /*2d94*/ 	.byte	0x90, 0xa5, 0x01, 0x00, 0x01, 0x00, 0x00, 0x00, 0xb0, 0xa5, 0x01, 0x00


	//----- nvinfo : EIATTR_MERCURY_ISA_VERSION
	.align		4
.L_27:
        /*2da0*/ 	.byte	0x03, 0x5f
        /*2da2*/ 	.short	0x0101


	//----- nvinfo : EIATTR_INT_WARP_WIDE_INSTR_OFFSETS
	.align		4
        /*2da4*/ 	.byte	0x04, 0x31
        /*2da6*/ 	.short	(.L_29 - .L_28)


	//   ....[0]....
.L_28:
        /*2da8*/ 	.word	0x00000480


	//   ....[1]....
        /*2dac*/ 	.word	0x00000490


	//   ....[2]....
        /*2db0*/ 	.word	0x00000500


	//   ....[3]....
        /*2db4*/ 	.word	0x00000510


	//   ....[4]....
        /*2db8*/ 	.word	0x00000520


	//   ....[5]....
        /*2dbc*/ 	.word	0x00000540


	//   ....[6]....
        /*2dc0*/ 	.word	0x000005a0


	//   ....[7]....
        /*2dc4*/ 	.word	0x000005c0


	//----- nvinfo : EIATTR_COOP_GROUP_MASK_REGIDS
	.align		4
.L_29:
        /*2dc8*/ 	.byte	0x04, 0x29
        /*2dca*/ 	.short	(.L_31 - .L_30)


	//   ....[0]....
.L_30:
        /*2dcc*/ 	.word	0xffffffff


	//   ....[1]....
        /*2dd0*/ 	.word	0xffffffff


	//   ....[2]....
        /*2dd4*/ 	.word	0xffffffff


	//   ....[3]....
        /*2dd8*/ 	.word	0xffffffff


	//   ....[4]....
        /*2ddc*/ 	.word	0xffffffff


	//   ....[5]....
        /*2de0*/ 	.word	0xffffffff


	//----- nvinfo : EIATTR_COOP_GROUP_INSTR_OFFSETS
	.align		4
.L_31:
        /*2de4*/ 	.byte	0x04, 0x28
        /*2de6*/ 	.short	(.L_33 - .L_32)


	//   ....[0]....
.L_32:
        /*2de8*/ 	.word	0x00000060


	//   ....[1]....
        /*2dec*/ 	.word	0x00000090


	//   ....[2]....
        /*2df0*/ 	.word	0x00000190


	//   ....[3]....
        /*2df4*/ 	.word	0x00000380


	//   ....[4]....
        /*2df8*/ 	.word	0x000003c0


	//   ....[5]....
        /*2dfc*/ 	.word	0x00000400


	//----- nvinfo : EIATTR_REG_RECONFIG
	.align		4
.L_33:
        /*2e00*/ 	.byte	0x01, 0x54
	.zero		2


	//----- nvinfo : EIATTR_SYSCALL_OFFSETS
	.align		4
        /*2e04*/ 	.byte	0x04, 0x46
        /*2e06*/ 	.short	(.L_35 - .L_34)


	//   ....[0]....
.L_34:
        /*2e08*/ 	.word	0x00001640


	//----- nvinfo : EIATTR_MBARRIER_INSTR_OFFSETS
	.align		4
.L_35:
        /*2e0c*/ 	.byte	0x04, 0x39
        /*2e0e*/ 	.short	(.L_37 - .L_36)


	//   ....[0]....
.L_36:
        /*2e10*/ 	.word	0x00000310
        /*2e14*/ 	.word	0x000000ff
        /*2e18*/ 	.word	0x00000000
        /*2e1c*/ 	.short	0x0100
        /*2e1e*/ 	.byte	0x05
	.zero		1


	//   ....[1]....
        /*2e20*/ 	.word	0x00000320
        /*2e24*/ 	.word	0x000000ff
        /*2e28*/ 	.word	0x00000018
        /*2e2c*/ 	.short	0x0100
        /*2e2e*/ 	.byte	0x05
	.zero		1


	//   ....[2]....
        /*2e30*/ 	.word	0x00000330
        /*2e34*/ 	.word	0x000000ff
        /*2e38*/ 	.word	0x00000008
        /*2e3c*/ 	.short	0x0100
        /*2e3e*/ 	.byte	0x05
	.zero		1


	//   ....[3]....
        /*2e40*/ 	.word	0x00000340
        /*2e44*/ 	.word	0x000000ff
        /*2e48*/ 	.word	0x00000020
        /*2e4c*/ 	.short	0x0100
        /*2e4e*/ 	.byte	0x05
	.zero		1


	//   ....[4]....
        /*2e50*/ 	.word	0x00000350
        /*2e54*/ 	.word	0x000000ff
        /*2e58*/ 	.word	0x00000010
        /*2e5c*/ 	.short	0x0100
        /*2e5e*/ 	.byte	0x05
	.zero		1


	//   ....[5]....
        /*2e60*/ 	.word	0x00000360
        /*2e64*/ 	.word	0x000000ff
        /*2e68*/ 	.word	0x00000028
        /*2e6c*/ 	.short	0x0100
        /*2e6e*/ 	.byte	0x05
	.zero		1


	//   ....[6]....
        /*2e70*/ 	.word	0x000005e0
        /*2e74*/ 	.word	0x000000ff
        /*2e78*/ 	.word	0x00000060
        /*2e7c*/ 	.short	0x0100
        /*2e7e*/ 	.byte	0x05
	.zero		1


	//   ....[7]....
        /*2e80*/ 	.word	0x000005f0
        /*2e84*/ 	.word	0x000000ff
        /*2e88*/ 	.word	0x00000068
        /*2e8c*/ 	.short	0x0100
        /*2e8e*/ 	.byte	0x05
	.zero		1


	//   ....[8]....
        /*2e90*/ 	.word	0x00000640
        /*2e94*/ 	.word	0x000000ff
        /*2e98*/ 	.word	0x00000040
        /*2e9c*/ 	.short	0x0100
        /*2e9e*/ 	.byte	0x0a
	.zero		1


	//   ....[9]....
        /*2ea0*/ 	.word	0x00000660
        /*2ea4*/ 	.word	0x000000ff
        /*2ea8*/ 	.word	0x00000048
        /*2eac*/ 	.short	0x0100
        /*2eae*/ 	.byte	0x0a
	.zero		1


	//   ....[10]....
        /*2eb0*/ 	.word	0x00000670
        /*2eb4*/ 	.word	0x000000ff
        /*2eb8*/ 	.word	0x00000050
        /*2ebc*/ 	.short	0x0100
        /*2ebe*/ 	.byte	0x0a
	.zero		1


	//   ....[11]....
        /*2ec0*/ 	.word	0x00000680
        /*2ec4*/ 	.word	0x000000ff
        /*2ec8*/ 	.word	0x00000058
        /*2ecc*/ 	.short	0x0100
        /*2ece*/ 	.byte	0x0a
	.zero		1


	//   ....[12]....
        /*2ed0*/ 	.word	0x00001520
        /*2ed4*/ 	.word	0x00000016
        /*2ed8*/ 	.word	0x00000000
        /*2edc*/ 	.short	0x010a
        /*2ede*/ 	.byte	0x29
	.zero		1


	//   ....[13]....
        /*2ee0*/ 	.word	0x000016e0
        /*2ee4*/ 	.word	0x00000003
        /*2ee8*/ 	.word	0x00000000
        /*2eec*/ 	.short	0x010a
        /*2eee*/ 	.byte	0x3f
	.zero		1


	//   ....[14]....
        /*2ef0*/ 	.word	0x00001740
        /*2ef4*/ 	.word	0x00000003
        /*2ef8*/ 	.word	0x00000000
        /*2efc*/ 	.short	0x010a
        /*2efe*/ 	.byte	0x3f
	.zero		1


	//   ....[15]....
        /*2f00*/ 	.word	0x00004ce0
        /*2f04*/ 	.word	0x000000ff
        /*2f08*/ 	.word	0x00000000
        /*2f0c*/ 	.short	0x010a
        /*2f0e*/ 	.byte	0x04
	.zero		1


	//   ....[16]....
        /*2f10*/ 	.word	0x00004d20
        /*2f14*/ 	.word	0x000000ff
        /*2f18*/ 	.word	0x00000000
        /*2f1c*/ 	.short	0x010a
        /*2f1e*/ 	.byte	0x04
	.zero		1


	//   ....[17]....
        /*2f20*/ 	.word	0x00008de0
        /*2f24*/ 	.word	0x000000ff
        /*2f28*/ 	.word	0x00000000
        /*2f2c*/ 	.short	0x0101
        /*2f2e*/ 	.byte	0x04
	.zero		1


	//   ....[18]....
        /*2f30*/ 	.word	0x00008f00
        /*2f34*/ 	.word	0x00000000
        /*2f38*/ 	.word	0x00000000
        /*2f3c*/ 	.short	0x0101
        /*2f3e*/ 	.byte	0x2b
	.zero		1


	//   ....[19]....
        /*2f40*/ 	.word	0x00008fd0
        /*2f44*/ 	.word	0x000000ff
        /*2f48*/ 	.word	0x00000000
        /*2f4c*/ 	.short	0x0101
        /*2f4e*/ 	.byte	0x06
	.zero		1


	//   ....[20]....
        /*2f50*/ 	.word	0x00009060
        /*2f54*/ 	.word	0x00000016
        /*2f58*/ 	.word	0x00000010
        /*2f5c*/ 	.short	0x010a
        /*2f5e*/ 	.byte	0x29
	.zero		1


	//   ....[21]....
        /*2f60*/ 	.word	0x000197b0
        /*2f64*/ 	.word	0x00000004
        /*2f68*/ 	.word	0x00000000
        /*2f6c*/ 	.short	0x0101
        /*2f6e*/ 	.byte	0x2b
	.zero		1


	//   ....[22]....
        /*2f70*/ 	.word	0x0001a130
        /*2f74*/ 	.word	0x00000007
        /*2f78*/ 	.word	0x00000018
        /*2f7c*/ 	.short	0x010a
        /*2f7e*/ 	.byte	0x3f
	.zero		1


	//   ....[23]....
        /*2f80*/ 	.word	0x0001a4c0
        /*2f84*/ 	.word	0x00000002
        /*2f88*/ 	.word	0x00000068
        /*2f8c*/ 	.short	0x0101
        /*2f8e*/ 	.byte	0x3f
	.zero		1


	//   ....[24]....
        /*2f90*/ 	.word	0x0001ac80
        /*2f94*/ 	.word	0x00000005
        /*2f98*/ 	.word	0x00000000
        /*2f9c*/ 	.short	0x010a
        /*2f9e*/ 	.byte	0x3f
	.zero		1


	//   ....[25]....
        /*2fa0*/ 	.word	0x0001ad10
        /*2fa4*/ 	.word	0x00000007
        /*2fa8*/ 	.word	0x00000000
        /*2fac*/ 	.short	0x010a
        /*2fae*/ 	.byte	0x3f
	.zero		1


	//   ....[26]....
        /*2fb0*/ 	.word	0x0001ada0
        /*2fb4*/ 	.word	0x00000003
        /*2fb8*/ 	.word	0x00000000
        /*2fbc*/ 	.short	0x010a
        /*2fbe*/ 	.byte	0x3f
	.zero		1


	//   ....[27]....
        /*2fc0*/ 	.word	0x0001ae10
        /*2fc4*/ 	.word	0x00000000
        /*2fc8*/ 	.word	0x00000000
        /*2fcc*/ 	.short	0x010a
        /*2fce*/ 	.byte	0x3f
	.zero		1


	//   ....[28]....
        /*2fd0*/ 	.word	0x0001ae60
        /*2fd4*/ 	.word	0x00000003
        /*2fd8*/ 	.word	0x00000000
        /*2fdc*/ 	.short	0x010a
        /*2fde*/ 	.byte	0x3f
	.zero		1


	//   ....[29]....
        /*2fe0*/ 	.word	0x0001aec0
        /*2fe4*/ 	.word	0x00000004
        /*2fe8*/ 	.word	0x00000000
        /*2fec*/ 	.short	0x010a
        /*2fee*/ 	.byte	0x3f
	.zero		1


	//   ....[30]....
        /*2ff0*/ 	.word	0x0001af20
        /*2ff4*/ 	.word	0x00000003
        /*2ff8*/ 	.word	0x00000010
        /*2ffc*/ 	.short	0x010a
        /*2ffe*/ 	.byte	0x3f
	.zero		1


	//   ....[31]....
        /*3000*/ 	.word	0x0001aff0
        /*3004*/ 	.word	0x00000007
        /*3008*/ 	.word	0x00000018
        /*300c*/ 	.short	0x010a
        /*300e*/ 	.byte	0x3f
	.zero		1


	//   ....[32]....
        /*3010*/ 	.word	0x0001b0c0
        /*3014*/ 	.word	0x00000005
        /*3018*/ 	.word	0x00000000
        /*301c*/ 	.short	0x010a
        /*301e*/ 	.byte	0x3f
	.zero		1


	//   ....[33]....
        /*3020*/ 	.word	0x0001b110
        /*3024*/ 	.word	0x00000007
        /*3028*/ 	.word	0x00000000
        /*302c*/ 	.short	0x010a
        /*302e*/ 	.byte	0x3f
	.zero		1


	//----- nvinfo : EIATTR_NUM_MBARRIERS
	.align		4
.L_37:
        /*3030*/ 	.byte	0x03, 0x38
        /*3032*/ 	.short	0x000c


	//----- nvinfo : EIATTR_EXIT_INSTR_OFFSETS
	.align		4
        /*3034*/ 	.byte	0x04, 0x1c
        /*3036*/ 	.short	(.L_39 - .L_38)


	//   ....[0]....
.L_38:
        /*3038*/ 	.word	0x00001230


	//   ....[1]....
        /*303c*/ 	.word	0x00001290


	//   ....[2]....
        /*3040*/ 	.word	0x00019e60


	//   ....[3]....
        /*3044*/ 	.word	0x00019e90


	//   ....[4]....
        /*3048*/ 	.word	0x0001adf0


	//----- nvinfo : EIATTR_MAX_THREADS
	.align		4
.L_39:
        /*304c*/ 	.byte	0x04, 0x05
        /*304e*/ 	.short	(.L_41 - .L_40)
.L_40:
        /*3050*/ 	.word	0x00000180
        /*3054*/ 	.word	0x00000001
        /*3058*/ 	.word	0x00000001


	//----- nvinfo : EIATTR_CRS_STACK_SIZE
	.align		4
.L_41:
        /*305c*/ 	.byte	0x04, 0x1e
        /*305e*/ 	.short	(.L_43 - .L_42)
.L_42:
        /*3060*/ 	.word	0x00000000


	//----- nvinfo : EIATTR_CBANK_PARAM_SIZE
	.align		4
.L_43:
        /*3064*/ 	.byte	0x03, 0x19
        /*3066*/ 	.short	0x0470


	//----- nvinfo : EIATTR_PARAM_CBANK
	.align		4
        /*3068*/ 	.byte	0x04, 0x0a
        /*306a*/ 	.short	(.L_45 - .L_44)
	.align		4
.L_44:
        /*306c*/ 	.word	index@(.nv.constant0._ZN7cutlass13device_kernelINS_4gemm6kernel13GemmUniversalIN4cute5tupleIJiiiiEEENS1_10collective13CollectiveMmaINS1_34MainloopSm90TmaGmmaWarpSpecializedILi3ENS5_IJNS4_1CILi1EEESB_SB_EEENS1_32KernelTmaWarpSpecializedPingpongEEENS5_IJNSA_ILi64EEENSA_ILi512EEESF_EEENS_6half_tENS5_IJlSB_lEEESI_SJ_NS4_8TiledMMAINS4_8MMA_AtomIJNS4_4SM904GMMA26MMA_64x256x16_F32F16F16_SSILNSN_5MajorE0ELSP_0ELNSN_7ScaleInE1ELSQ_1EEEEEENS4_6LayoutISC_NS5_IJNSA_ILi0EEESU_SU_EEEEENS5_IJNS4_10UnderscoreESX_SX_EEEEENS4_13SM90_TMA_LOADENS4_14ComposedLayoutINS4_7SwizzleILi3ELi4ELi3EEENS4_18smem_ptr_flag_bitsILi16EEENST_INS5_IJNSA_ILi8EEESF_EEENS5_IJSF_SB_EEEEEEEvNS4_8identityES10_S1A_vS1B_EENS_8epilogue10collective6detail29Sm90TmaWarpSpecializedAdapterINS1E_15DefaultEpilogueISI_SJ_SJ_NS1D_6thread17LinearCombinationISI_Li1EffLNS1I_9ScaleType4KindE0ELNS_15FloatRoundStyleE2ESI_EENS1_15EpilogueDefaultEEEEEvvEEEEvNT_6ParamsE)
        /*3070*/ 	.short	0x0210
        /*3072*/ 	.short	0x0470


	//----- nvinfo : EIATTR_SW_WAR
	.align		4
.L_45:
        /*3074*/ 	.byte	0x04, 0x36
        /*3076*/ 	.short	(.L_47 - .L_46)
.L_46:
        /*3078*/ 	.word	0x00000008
.L_47:


//--------------------- .nv.callgraph             --------------------------
	.section	.nv.callgraph,"",@"SHT_CUDA_CALLGRAPH"
	.align	4
	.sectionentsize	8
	.align		4
        /*0000*/ 	.word	0x00000000
	.align		4
        /*0004*/ 	.word	0xffffffff
	.align		4
        /*0008*/ 	.word	index@(_ZN7cutlass13device_kernelINS_4gemm6kernel13GemmUniversalIN4cute5tupleIJiiiiEEENS1_10collective13CollectiveMmaINS1_34MainloopSm90TmaGmmaWarpSpecializedILi3ENS5_IJNS4_1CILi1EEESB_SB_EEENS1_32KernelTmaWarpSpecializedPingpongEEENS5_IJNSA_ILi64EEENSA_ILi512EEESF_EEENS_6half_tENS5_IJlSB_lEEESI_SJ_NS4_8TiledMMAINS4_8MMA_AtomIJNS4_4SM904GMMA26MMA_64x256x16_F32F16F16_SSILNSN_5MajorE0ELSP_0ELNSN_7ScaleInE1ELSQ_1EEEEEENS4_6LayoutISC_NS5_IJNSA_ILi0EEESU_SU_EEEEENS5_IJNS4_10UnderscoreESX_SX_EEEEENS4_13SM90_TMA_LOADENS4_14ComposedLayoutINS4_7SwizzleILi3ELi4ELi3EEENS4_18smem_ptr_flag_bitsILi16EEENST_INS5_IJNSA_ILi8EEESF_EEENS5_IJSF_SB_EEEEEEEvNS4_8identityES10_S1A_vS1B_EENS_8epilogue10collective6detail29Sm90TmaWarpSpecializedAdapterINS1E_15DefaultEpilogueISI_SJ_SJ_NS1D_6thread17LinearCombinationISI_Li1EffLNS1I_9ScaleType4KindE0ELNS_15FloatRoundStyleE2ESI_EENS1_15EpilogueDefaultEEEEEvvEEEEvNT_6ParamsE)
	.align		4
        /*000c*/ 	.word	index@(__assertfail)
	.align		4
        /*0010*/ 	.word	0x00000000
	.align		4
        /*0014*/ 	.word	0xfffffffe
	.align		4
        /*0018*/ 	.word	0x00000000
	.align		4
        /*001c*/ 	.word	0xfffffffd
	.align		4
        /*0020*/ 	.word	0x00000000
	.align		4
        /*0024*/ 	.word	0xfffffffc


//--------------------- .nv.constant4             --------------------------
	.section	.nv.constant4,"a",@progbits
	.align	8
	.align		8
.nv.constant4:
        /*0000*/ 	.dword	__assertfail
	.align		8
        /*0008*/ 	.dword	__unnamed_1
	.align		8
        /*0010*/ 	.dword	_ZN39_INTERNAL_eb8c1e04_4_k_cu_87ef3e8e_64214cuda3std3__45__cpo5beginE
	.align		8
        /*0018*/ 	.dword	_ZN39_INTERNAL_eb8c1e04_4_k_cu_87ef3e8e_64214cuda3std3__45__cpo3endE
	.align		8
        /*0020*/ 	.dword	_ZN39_INTERNAL_eb8c1e04_4_k_cu_87ef3e8e_64214cuda3std3__45__cpo6cbeginE
	.align		8
        /*0028*/ 	.dword	_ZN39_INTERNAL_eb8c1e04_4_k_cu_87ef3e8e_64214cuda3std3__45__cpo4cendE
	.align		8
        /*0030*/ 	.dword	_ZN39_INTERNAL_eb8c1e04_4_k_cu_87ef3e8e_64214cuda3std3__441_GLOBAL__N__eb8c1e04_4_k_cu_87ef3e8e_64216ignoreE
	.align		8
        /*0038*/ 	.dword	_ZN39_INTERNAL_eb8c1e04_4_k_cu_87ef3e8e_64214cuda3std3__419piecewise_constructE
	.align		8
        /*0040*/ 	.dword	_ZN39_INTERNAL_eb8c1e04_4_k_cu_87ef3e8e_64214cuda3std3__48in_placeE
	.align		8
        /*0048*/ 	.dword	_ZN39_INTERNAL_eb8c1e04_4_k_cu_87ef3e8e_64214cuda3std6ranges3__45__cpo4swapE
	.align		8
        /*0050*/ 	.dword	_ZN39_INTERNAL_eb8c1e04_4_k_cu_87ef3e8e_64214cuda3std6ranges3__45__cpo9iter_moveE
	.align		8
        /*0058*/ 	.dword	_ZN39_INTERNAL_eb8c1e04_4_k_cu_87ef3e8e_64214cute7productE
	.align		8
        /*0060*/ 	.dword	_ZN39_INTERNAL_eb8c1e04_4_k_cu_87ef3e8e_64214cute1_E
	.align		8
        /*0068*/ 	.dword	$str$22
	.align		8
        /*0070*/ 	.dword	$str$23


//--------------------- .text._ZN7cutlass13device_kernelINS_4gemm6kernel13GemmUniversalIN4cute5tupleIJiiiiEEENS1_10collective13CollectiveMmaINS1_34MainloopSm90TmaGmmaWarpSpecializedILi3ENS5_IJNS4_1CILi1EEESB_SB_EEENS1_32KernelTmaWarpSpecializedPingpongEEENS5_IJNSA_ILi64EEENSA_ILi512EEESF_EEENS_6half_tENS5_IJlSB_lEEESI_SJ_NS4_8TiledMMAINS4_8MMA_AtomIJNS4_4SM904GMMA26MMA_64x256x16_F32F16F16_SSILNSN_5MajorE0ELSP_0ELNSN_7ScaleInE1ELSQ_1EEEEEENS4_6LayoutISC_NS5_IJNSA_ILi0EEESU_SU_EEEEENS5_IJNS4_10UnderscoreESX_SX_EEEEENS4_13SM90_TMA_LOADENS4_14ComposedLayoutINS4_7SwizzleILi3ELi4ELi3EEENS4_18smem_ptr_flag_bitsILi16EEENST_INS5_IJNSA_ILi8EEESF_EEENS5_IJSF_SB_EEEEEEEvNS4_8identityES10_S1A_vS1B_EENS_8epilogue10collective6detail29Sm90TmaWarpSpecializedAdapterINS1E_15DefaultEpilogueISI_SJ_SJ_NS1D_6thread17LinearCombinationISI_Li1EffLNS1I_9ScaleType4KindE0ELNS_15FloatRoundStyleE2ESI_EENS1_15EpilogueDefaultEEEEEvvEEEEvNT_6ParamsE --------------------------
	.section	.text._ZN7cutlass13device_kernelINS_4gemm6kernel13GemmUniversalIN4cute5tupleIJiiiiEEENS1_10collective13CollectiveMmaINS1_34MainloopSm90TmaGmmaWarpSpecializedILi3ENS5_IJNS4_1CILi1EEESB_SB_EEENS1_32KernelTmaWarpSpecializedPingpongEEENS5_IJNSA_ILi64EEENSA_ILi512EEESF_EEENS_6half_tENS5_IJlSB_lEEESI_SJ_NS4_8TiledMMAINS4_8MMA_AtomIJNS4_4SM904GMMA26MMA_64x256x16_F32F16F16_SSILNSN_5MajorE0ELSP_0ELNSN_7ScaleInE1ELSQ_1EEEEEENS4_6LayoutISC_NS5_IJNSA_ILi0EEESU_SU_EEEEENS5_IJNS4_10UnderscoreESX_SX_EEEEENS4_13SM90_TMA_LOADENS4_14ComposedLayoutINS4_7SwizzleILi3ELi4ELi3EEENS4_18smem_ptr_flag_bitsILi16EEENST_INS5_IJNSA_ILi8EEESF_EEENS5_IJSF_SB_EEEEEEEvNS4_8identityES10_S1A_vS1B_EENS_8epilogue10collective6detail29Sm90TmaWarpSpecializedAdapterINS1E_15DefaultEpilogueISI_SJ_SJ_NS1D_6thread17LinearCombinationISI_Li1EffLNS1I_9ScaleType4KindE0ELNS_15FloatRoundStyleE2ESI_EENS1_15EpilogueDefaultEEEEEvvEEEEvNT_6ParamsE,"ax",@progbits
	.align	128
.text._ZN7cutlass13device_kernelINS_4gemm6kernel13GemmUniversalIN4cute5tupleIJiiiiEEENS1_10collective13CollectiveMmaINS1_34MainloopSm90TmaGmmaWarpSpecializedILi3ENS5_IJNS4_1CILi1EEESB_SB_EEENS1_32KernelTmaWarpSpecializedPingpongEEENS5_IJNSA_ILi64EEENSA_ILi512EEESF_EEENS_6half_tENS5_IJlSB_lEEESI_SJ_NS4_8TiledMMAINS4_8MMA_AtomIJNS4_4SM904GMMA26MMA_64x256x16_F32F16F16_SSILNSN_5MajorE0ELSP_0ELNSN_7ScaleInE1ELSQ_1EEEEEENS4_6LayoutISC_NS5_IJNSA_ILi0EEESU_SU_EEEEENS5_IJNS4_10UnderscoreESX_SX_EEEEENS4_13SM90_TMA_LOADENS4_14ComposedLayoutINS4_7SwizzleILi3ELi4ELi3EEENS4_18smem_ptr_flag_bitsILi16EEENST_INS5_IJNSA_ILi8EEESF_EEENS5_IJSF_SB_EEEEEEEvNS4_8identityES10_S1A_vS1B_EENS_8epilogue10collective6detail29Sm90TmaWarpSpecializedAdapterINS1E_15DefaultEpilogueISI_SJ_SJ_NS1D_6thread17LinearCombinationISI_Li1EffLNS1I_9ScaleType4KindE0ELNS_15FloatRoundStyleE2ESI_EENS1_15EpilogueDefaultEEEEEvvEEEEvNT_6ParamsE:
        .type           _ZN7cutlass13device_kernelINS_4gemm6kernel13GemmUniversalIN4cute5tupleIJiiiiEEENS1_10collective13CollectiveMmaINS1_34MainloopSm90TmaGmmaWarpSpecializedILi3ENS5_IJNS4_1CILi1EEESB_SB_EEENS1_32KernelTmaWarpSpecializedPingpongEEENS5_IJNSA_ILi64EEENSA_ILi512EEESF_EEENS_6half_tENS5_IJlSB_lEEESI_SJ_NS4_8TiledMMAINS4_8MMA_AtomIJNS4_4SM904GMMA26MMA_64x256x16_F32F16F16_SSILNSN_5MajorE0ELSP_0ELNSN_7ScaleInE1ELSQ_1EEEEEENS4_6LayoutISC_NS5_IJNSA_ILi0EEESU_SU_EEEEENS5_IJNS4_10UnderscoreESX_SX_EEEEENS4_13SM90_TMA_LOADENS4_14ComposedLayoutINS4_7SwizzleILi3ELi4ELi3EEENS4_18smem_ptr_flag_bitsILi16EEENST_INS5_IJNSA_ILi8EEESF_EEENS5_IJSF_SB_EEEEEEEvNS4_8identityES10_S1A_vS1B_EENS_8epilogue10collective6detail29Sm90TmaWarpSpecializedAdapterINS1E_15DefaultEpilogueISI_SJ_SJ_NS1D_6thread17LinearCombinationISI_Li1EffLNS1I_9ScaleType4KindE0ELNS_15FloatRoundStyleE2ESI_EENS1_15EpilogueDefaultEEEEEvvEEEEvNT_6ParamsE,@function
        .size           _ZN7cutlass13device_kernelINS_4gemm6kernel13GemmUniversalIN4cute5tupleIJiiiiEEENS1_10collective13CollectiveMmaINS1_34MainloopSm90TmaGmmaWarpSpecializedILi3ENS5_IJNS4_1CILi1EEESB_SB_EEENS1_32KernelTmaWarpSpecializedPingpongEEENS5_IJNSA_ILi64EEENSA_ILi512EEESF_EEENS_6half_tENS5_IJlSB_lEEESI_SJ_NS4_8TiledMMAINS4_8MMA_AtomIJNS4_4SM904GMMA26MMA_64x256x16_F32F16F16_SSILNSN_5MajorE0ELSP_0ELNSN_7ScaleInE1ELSQ_1EEEEEENS4_6LayoutISC_NS5_IJNSA_ILi0EEESU_SU_EEEEENS5_IJNS4_10UnderscoreESX_SX_EEEEENS4_13SM90_TMA_LOADENS4_14ComposedLayoutINS4_7SwizzleILi3ELi4ELi3EEENS4_18smem_ptr_flag_bitsILi16EEENST_INS5_IJNSA_ILi8EEESF_EEENS5_IJSF_SB_EEEEEEEvNS4_8identityES10_S1A_vS1B_EENS_8epilogue10collective6detail29Sm90TmaWarpSpecializedAdapterINS1E_15DefaultEpilogueISI_SJ_SJ_NS1D_6thread17LinearCombinationISI_Li1EffLNS1I_9ScaleType4KindE0ELNS_15FloatRoundStyleE2ESI_EENS1_15EpilogueDefaultEEEEEvvEEEEvNT_6ParamsE,(.L_x_579 - _ZN7cutlass13device_kernelINS_4gemm6kernel13GemmUniversalIN4cute5tupleIJiiiiEEENS1_10collective13CollectiveMmaINS1_34MainloopSm90TmaGmmaWarpSpecializedILi3ENS5_IJNS4_1CILi1EEESB_SB_EEENS1_32KernelTmaWarpSpecializedPingpongEEENS5_IJNSA_ILi64EEENSA_ILi512EEESF_EEENS_6half_tENS5_IJlSB_lEEESI_SJ_NS4_8TiledMMAINS4_8MMA_AtomIJNS4_4SM904GMMA26MMA_64x256x16_F32F16F16_SSILNSN_5MajorE0ELSP_0ELNSN_7ScaleInE1ELSQ_1EEEEEENS4_6LayoutISC_NS5_IJNSA_ILi0EEESU_SU_EEEEENS5_IJNS4_10UnderscoreESX_SX_EEEEENS4_13SM90_TMA_LOADENS4_14ComposedLayoutINS4_7SwizzleILi3ELi4ELi3EEENS4_18smem_ptr_flag_bitsILi16EEENST_INS5_IJNSA_ILi8EEESF_EEENS5_IJSF_SB_EEEEEEEvNS4_8identityES10_S1A_vS1B_EENS_8epilogue10collective6detail29Sm90TmaWarpSpecializedAdapterINS1E_15DefaultEpilogueISI_SJ_SJ_NS1D_6thread17LinearCombinationISI_Li1EffLNS1I_9ScaleType4KindE0ELNS_15FloatRoundStyleE2ESI_EENS1_15EpilogueDefaultEEEEEvvEEEEvNT_6ParamsE)
        .other          _ZN7cutlass13device_kernelINS_4gemm6kernel13GemmUniversalIN4cute5tupleIJiiiiEEENS1_10collective13CollectiveMmaINS1_34MainloopSm90TmaGmmaWarpSpecializedILi3ENS5_IJNS4_1CILi1EEESB_SB_EEENS1_32KernelTmaWarpSpecializedPingpongEEENS5_IJNSA_ILi64EEENSA_ILi512EEESF_EEENS_6half_tENS5_IJlSB_lEEESI_SJ_NS4_8TiledMMAINS4_8MMA_AtomIJNS4_4SM904GMMA26MMA_64x256x16_F32F16F16_SSILNSN_5MajorE0ELSP_0ELNSN_7ScaleInE1ELSQ_1EEEEEENS4_6LayoutISC_NS5_IJNSA_ILi0EEESU_SU_EEEEENS5_IJNS4_10UnderscoreESX_SX_EEEEENS4_13SM90_TMA_LOADENS4_14ComposedLayoutINS4_7SwizzleILi3ELi4ELi3EEENS4_18smem_ptr_flag_bitsILi16EEENST_INS5_IJNSA_ILi8EEESF_EEENS5_IJSF_SB_EEEEEEEvNS4_8identityES10_S1A_vS1B_EENS_8epilogue10collective6detail29Sm90TmaWarpSpecializedAdapterINS1E_15DefaultEpilogueISI_SJ_SJ_NS1D_6thread17LinearCombinationISI_Li1EffLNS1I_9ScaleType4KindE0ELNS_15FloatRoundStyleE2ESI_EENS1_15EpilogueDefaultEEEEEvvEEEEvNT_6ParamsE,@"STO_CUDA_ENTRY STV_DEFAULT"
_ZN7cutlass13device_kernelINS_4gemm6kernel13GemmUniversalIN4cute5tupleIJiiiiEEENS1_10collective13CollectiveMmaINS1_34MainloopSm90TmaGmmaWarpSpecializedILi3ENS5_IJNS4_1CILi1EEESB_SB_EEENS1_32KernelTmaWarpSpecializedPingpongEEENS5_IJNSA_ILi64EEENSA_ILi512EEESF_EEENS_6half_tENS5_IJlSB_lEEESI_SJ_NS4_8TiledMMAINS4_8MMA_AtomIJNS4_4SM904GMMA26MMA_64x256x16_F32F16F16_SSILNSN_5MajorE0ELSP_0ELNSN_7ScaleInE1ELSQ_1EEEEEENS4_6LayoutISC_NS5_IJNSA_ILi0EEESU_SU_EEEEENS5_IJNS4_10UnderscoreESX_SX_EEEEENS4_13SM90_TMA_LOADENS4_14ComposedLayoutINS4_7SwizzleILi3ELi4ELi3EEENS4_18smem_ptr_flag_bitsILi16EEENST_INS5_IJNSA_ILi8EEESF_EEENS5_IJSF_SB_EEEEEEEvNS4_8identityES10_S1A_vS1B_EENS_8epilogue10collective6detail29Sm90TmaWarpSpecializedAdapterINS1E_15DefaultEpilogueISI_SJ_SJ_NS1D_6thread17LinearCombinationISI_Li1EffLNS1I_9ScaleType4KindE0ELNS_15FloatRoundStyleE2ESI_EENS1_15EpilogueDefaultEEEEEvvEEEEvNT_6ParamsE:
[----:B------:R-:W0:Y:S02]  /*0000*/  LDC R1, c[0x0][0x28] ;  /* 0x00000a00ff017b82 */ /* 0x000e240000000800 */
[----:B0-----:R-:W-:Y:S01]  /*0010*/  VIADD R1, R1, 0xfffff868 ;  /* 0xfffff86801017836 */ /* 0x001fe20000000000 */
[----:B------:R-:W0:Y:S01]  /*0020*/  S2R R3, SR_TID.X ;  /* 0x0000000000037919 */ /* 0x000e220000002100 */
[----:B------:R-:W-:Y:S01]  /*0030*/  ELECT P0, URZ, PT ;  /* 0x00000000003f782f */ /* 0x000fe20003800000 */
[----:B------:R-:W-:Y:S01]  /*0040*/  BSSY B0, `(.L_x_0) ;  /* 0x0000014000007945 */ /* 0x000fe20003800000 */
[----:B0-----:R-:W-:-:S05]  /*0050*/  SHF.R.U32.HI R0, RZ, 0x5, R3 ;  /* 0x00000005ff007819 */ /* 0x001fca0000011603 */
[----:B------:R-:W0:Y:S02]  /*0060*/  SHFL.IDX PT, R2, R0, RZ, 0x1f ;  /* 0x00001fff00027589 */ /* 0x000e2400000e0000 */
[----:B0-----:R-:W-:Y:S02]  /*0070*/  R2UR UR4, R2 ;  /* 0x00000000020472ca */ /* 0x001fe400000e0000 */
[----:B------:R-:W-:-:S05]  /*0080*/  SHF.R.U32.HI R2, RZ, 0x7, R3 ;  /* 0x00000007ff027819 */ /* 0x000fca0000011603 */
[----:B------:R0:W1:Y:S06]  /*0090*/  SHFL.IDX PT, R4, R2, RZ, 0x1f ;  /* 0x00001fff02047589 */ /* 0x00006c00000e0000 */
[----:B------:R-:W-:Y:S02]  /*00a0*/  USHF.R.S32.HI UR5, URZ, 0x1f, UR4 ;  /* 0x0000001f3f057899 */ /* 0x000fe40008011404 */
[----:B------:R-:W-:Y:S02]  /*00b0*/  ISETP.NE.OR P0, PT, RZ, UR4, !P0 ;  /* 0x00000004ff007c0c */ /* 0x000fe4000c705670 */
[----:B------:R-:W-:-:S04]  /*00c0*/  ULEA.HI UR5, UR5, UR4, URZ, 0x2 ;  /* 0x0000000405057291 */ /* 0x000fc8000f8f103f */
[----:B------:R-:W-:-:S04]  /*00d0*/  ULOP3.LUT UR5, UR5, 0xfffffffc, URZ, 0xc0, !UPT ;  /* 0xfffffffc05057892 */ /* 0x000fc8000f8ec03f */
[----:B------:R-:W-:-:S03]  /*00e0*/  UIADD3 UR4, UR4, -UR5, URZ ;  /* 0x8000000504047290 */ /* 0x000fc6000fffe03f */
[----:B0-----:R-:W-:Y:S09]  /*00f0*/  @P0 BRA `(.L_x_1) ;  /* 0x0000000000200947 */ /* 0x001ff20003800000 */
[----:B------:R-:W-:Y:S02]  /*0100*/  ULDC.64 UR6, c[0x0][0x198] ;  /* 0x0000660000067ab9 */ /* 0x000fe40000000a00 */
[----:B------:R-:W-:Y:S02]  /*0110*/  UIADD3 UR8, UP0, UR6, 0xf0, URZ ;  /* 0x000000f006087890 */ /* 0x000fe4000ff1e03f */
[----:B------:R-:W-:Y:S02]  /*0120*/  UIADD3 UR6, UP1, UR6, 0x1f0, URZ ;  /* 0x000001f006067890 */ /* 0x000fe4000ff3e03f */
[----:B------:R-:W-:Y:S02]  /*0130*/  UIADD3.X UR9, URZ, UR7, URZ, UP0, !UPT ;  /* 0x000000073f097290 */ /* 0x000fe400087fe43f */
[----:B------:R-:W-:-:S07]  /*0140*/  UIADD3.X UR7, URZ, UR7, URZ, UP1, !UPT ;  /* 0x000000073f077290 */ /* 0x000fce0008ffe43f */
[----:B------:R0:W-:Y:S02]  /*0150*/  UTMACCTL.PF [UR8] ;  /* 0x00000000080079b9 */ /* 0x0001e40008040000 */
[----:B------:R0:W-:Y:S02]  /*0160*/  UTMACCTL.PF [UR6] ;  /* 0x00000000060079b9 */ /* 0x0001e40008040000 */
[----:B0-----:R-:W-:Y:S01]  /*0170*/  NOP ;  /* 0x0000000000007918 */ /* 0x001fe20000000000 */
.L_x_1:
[----:B------:R-:W-:Y:S05]  /*0180*/  BSYNC B0 ;  /* 0x0000000000007941 */ /* 0x000fea0003800000 */
.L_x_0:
[----:B------:R-:W0:Y:S01]  /*0190*/  SHFL.IDX PT, R5, R0, RZ, 0x1f ;  /* 0x00001fff00057589 */ /* 0x000e2200000e0000 */
[----:B-1----:R-:W-:Y:S01]  /*01a0*/  R2UR UR13, R4 ;  /* 0x00000000040d72ca */ /* 0x002fe200000e0000 */
[----:B------:R-:W-:-:S04]  /*01b0*/  UISETP.NE.AND UP0, UPT, UR4, 0x3, UPT ;  /* 0x000000030400788c */ /* 0x000fc8000bf05270 */
[----:B------:R-:W-:-:S08]  /*01c0*/  UISETP.EQ.OR UP0, UPT, UR4, URZ, !UP0 ;  /* 0x0000003f0400728c */ /* 0x000fd0000c702670 */
[----:B------:R-:W-:Y:S02]  /*01d0*/  UIADD3 UR12, UR13, -0x1, URZ ;  /* 0xffffffff0d0c7890 */ /* 0x000fe4000fffe03f */
[----:B------:R-:W-:Y:S02]  /*01e0*/  UISETP.EQ.AND UP0, UPT, UR13, URZ, UP0 ;  /* 0x0000003f0d00728c */ /* 0x000fe40008702270 */
[----:B------:R-:W-:Y:S02]  /*01f0*/  UISETP.GE.U32.AND UP1, UPT, UR12, 0x2, UPT ;  /* 0x000000020c00788c */ /* 0x000fe4000bf26070 */
[----:B------:R-:W-:Y:S01]  /*0200*/  USEL UR37, URZ, 0x1, !UP0 ;  /* 0x000000013f257887 */ /* 0x000fe2000c000000 */
[----:B0-----:R-:W-:-:S03]  /*0210*/  ISETP.NE.AND P0, PT, R5, RZ, PT ;  /* 0x000000ff0500720c */ /* 0x001fc60003f05270 */
[----:B------:R-:W-:-:S10]  /*0220*/  USEL UR37, UR37, 0x2, UP1 ;  /* 0x0000000225257887 */ /* 0x000fd40008800000 */
[----:B------:R-:W-:Y:S05]  /*0230*/  @P0 BRA `(.L_x_2) ;  /* 0x0000000000500947 */ /* 0x000fea0003800000 */
[----:B------:R-:W0:Y:S01]  /*0240*/  S2UR UR6, SR_CgaCtaId ;  /* 0x00000000000679c3 */ /* 0x000e220000008800 */
[----:B------:R-:W-:Y:S01]  /*0250*/  UMOV UR5, 0x400 ;  /* 0x0000040000057882 */ /* 0x000fe20000000000 */
[----:B------:R-:W-:Y:S01]  /*0260*/  UMOV UR7, 0x1 ;  /* 0x0000000100077882 */ /* 0x000fe20000000000 */
[----:B------:R-:W-:Y:S01]  /*0270*/  UMOV UR8, 0x80 ;  /* 0x0000008000087882 */ /* 0x000fe20000000000 */
[----:B------:R-:W-:Y:S01]  /*0280*/  ELECT P0, URZ, PT ;  /* 0x00000000003f782f */ /* 0x000fe20003800000 */
[----:B------:R-:W-:-:S04]  /*0290*/  UIADD3 UR8, -UR8, 0x100000, URZ ;  /* 0x0010000008087890 */ /* 0x000fc8000fffe13f */
[----:B------:R-:W-:Y:S02]  /*02a0*/  USHF.L.U32 UR9, UR8, 0xb, URZ ;  /* 0x0000000b08097899 */ /* 0x000fe4000800063f */
[----:B------:R-:W-:Y:S02]  /*02b0*/  USHF.L.U32 UR8, UR8, 0x1, URZ ;  /* 0x0000000108087899 */ /* 0x000fe4000800063f */
[----:B0-----:R-:W-:Y:S02]  /*02c0*/  ULEA UR5, UR6, UR5, 0x18 ;  /* 0x0000000506057291 */ /* 0x001fe4000f8ec03f */
[----:B------:R-:W-:-:S04]  /*02d0*/  UIADD3 UR6, -UR7, 0x100000, URZ ;  /* 0x0010000007067890 */ /* 0x000fc8000fffe13f */
[----:B------:R-:W-:Y:S02]  /*02e0*/  USHF.L.U32 UR7, UR6, 0xb, URZ ;  /* 0x0000000b06077899 */ /* 0x000fe4000800063f */
[----:B------:R-:W-:Y:S01]  /*02f0*/  USHF.L.U32 UR6, UR6, 0x1, URZ ;  /* 0x0000000106067899 */ /* 0x000fe2000800063f */
[----:B------:R-:W0:Y:S11]  /*0300*/  FENCE.VIEW.ASYNC.S ;  /* 0x00000000000073c6 */ /* 0x000e360000000000 */
[----:B0-----:R0:W1:Y:S01]  /*0310*/  SYNCS.EXCH.64 URZ, [UR5], UR6 ;  /* 0x00000006053f75b2 */ /* 0x0010620008000100 */
[----:B------:R0:W2:Y:S01]  /*0320*/  SYNCS.EXCH.64 URZ, [UR5+0x18], UR8 ;  /* 0x00001808053f75b2 */ /* 0x0000a20008000100 */
[----:B------:R0:W3:Y:S01]  /*0330*/  SYNCS.EXCH.64 URZ, [UR5+0x8], UR6 ;  /* 0x00000806053f75b2 */ /* 0x0000e20008000100 */
[----:B------:R0:W4:Y:S01]  /*0340*/  SYNCS.EXCH.64 URZ, [UR5+0x20], UR8 ;  /* 0x00002008053f75b2 */ /* 0x0001220008000100 */
[----:B------:R0:W0:Y:S01]  /*0350*/  SYNCS.EXCH.64 URZ, [UR5+0x10], UR6 ;  /* 0x00001006053f75b2 */ /* 0x0000220008000100 */
[----:B------:R0:W0:Y:S01]  /*0360*/  SYNCS.EXCH.64 URZ, [UR5+0x28], UR8 ;  /* 0x00002808053f75b2 */ /* 0x0000220008000100 */
[----:B------:R-:W-:Y:S01]  /*0370*/  NOP ;  /* 0x0000000000007918 */ /* 0x000fe20000000000 */
.L_x_2:
[----:B------:R-:W5:Y:S01]  /*0380*/  SHFL.IDX PT, R5, R0, RZ, 0x1f ;  /* 0x00001fff00057589 */ /* 0x000f6200000e0000 */
[----:B------:R-:W-:Y:S01]  /*0390*/  ELECT P0, URZ, PT ;  /* 0x00000000003f782f */ /* 0x000fe20003800000 */
[----:B------:R-:W-:Y:S01]  /*03a0*/  NOP ;  /* 0x0000000000007918 */ /* 0x000fe20000000000 */
[----:B------:R-:W-:Y:S01]  /*03b0*/  ELECT P1, URZ, PT ;  /* 0x00000000003f782f */ /* 0x000fe20003820000 */
[----:B------:R1:W2:Y:S01]  /*03c0*/  SHFL.IDX PT, R4, R0, RZ, 0x1f ;  /* 0x00001fff00047589 */ /* 0x0002a200000e0000 */
[----:B0-----:R-:W-:Y:S01]  /*03d0*/  UMOV UR6, 0x20 ;  /* 0x0000002000067882 */ /* 0x001fe20000000000 */
[----:B------:R-:W-:Y:S01]  /*03e0*/  UMOV UR9, 0x80 ;  /* 0x0000008000097882 */ /* 0x000fe20000000000 */
[----:B------:R-:W-:Y:S01]  /*03f0*/  NOP ;  /* 0x0000000000007918 */ /* 0x000fe20000000000 */
[----:B------:R-:W0:Y:S01]  /*0400*/  SHFL.IDX PT, R2, R2, RZ, 0x1f ;  /* 0x00001fff02027589 */ /* 0x000e2200000e0000 */
[----:B------:R-:W-:Y:S01]  /*0410*/  ULDC.64 UR52, c[0x0][0x208] ;  /* 0x0000820000347ab9 */ /* 0x000fe20000000a00 */
[----:B-1----:R-:W-:-:S04]  /*0420*/  SHF.R.S32.HI R0, RZ, 0x1f, R3 ;  /* 0x0000001fff007819 */ /* 0x002fc80000011403 */
[----:B------:R-:W-:-:S04]  /*0430*/  LEA.HI R0, R0, R3, RZ, 0x7 ;  /* 0x0000000300007211 */ /* 0x000fc800078f38ff */
[----:B------:R-:W-:Y:S02]  /*0440*/  LOP3.LUT R0, R0, 0xffffff80, RZ, 0xc0, !PT ;  /* 0xffffff8000007812 */ /* 0x000fe400078ec0ff */
[----:B-----5:R-:W-:Y:S02]  /*0450*/  ISETP.NE.OR P0, PT, R5, RZ, !P0 ;  /* 0x000000ff0500720c */ /* 0x020fe40004705670 */
[----:B--2---:R-:W-:Y:S01]  /*0460*/  ISETP.NE.OR P1, PT, R4, RZ, !P1 ;  /* 0x000000ff0400720c */ /* 0x004fe20004f25670 */
[----:B------:R-:W-:-:S10]  /*0470*/  IMAD.IADD R4, R3, 0x1, -R0 ;  /* 0x0000000103047824 */ /* 0x000fd400078e0a00 */
[----:B------:R-:W-:Y:S02]  /*0480*/  VOTEU.ALL UP0, P0 ;  /* 0x00000000003f7886 */ /* 0x000fe40000000000 */
[----:B------:R-:W-:-:S03]  /*0490*/  VOTEU.ALL UP1, P1 ;  /* 0x00000000003f7886 */ /* 0x000fc60000820000 */
[----:B------:R-:W1:Y:S01]  /*04a0*/  @!UP0 S2UR UR8, SR_CgaCtaId ;  /* 0x00000000000889c3 */ /* 0x000e620000008800 */
[----:B------:R-:W-:Y:S01]  /*04b0*/  @!UP0 UMOV UR5, 0x400 ;  /* 0x0000040000058882 */ /* 0x000fe20000000000 */
[----:B------:R-:W-:-:S04]  /*04c0*/  @!UP0 UIADD3 UR6, -UR6, 0x100000, URZ ;  /* 0x0010000006068890 */ /* 0x000fc8000fffe13f */
[----:B------:R-:W-:Y:S02]  /*04d0*/  @!UP0 USHF.L.U32 UR7, UR6, 0xb, URZ ;  /* 0x0000000b06078899 */ /* 0x000fe4000800063f */
[----:B------:R-:W-:Y:S01]  /*04e0*/  @!UP0 USHF.L.U32 UR6, UR6, 0x1, URZ ;  /* 0x0000000106068899 */ /* 0x000fe2000800063f */
[----:B------:R-:W-:Y:S01]  /*04f0*/  @!UP1 UMOV UR10, 0x400 ;  /* 0x00000400000a9882 */ /* 0x000fe20000000000 */
[----:B------:R-:W-:Y:S01]  /*0500*/  VOTEU.ALL UP2, P1 ;  /* 0x00000000003f7886 */ /* 0x000fe20000840000 */
[----:B------:R-:W-:Y:S01]  /*0510*/  VOTEU.ALL UP3, P1 ;  /* 0x00000000003f7886 */ /* 0x000fe20000860000 */
[----:B------:R-:W-:Y:S01]  /*0520*/  VOTEU.ALL UP4, P1 ;  /* 0x00000000003f7886 */ /* 0x000fe20000880000 */
[----:B------:R-:W2:Y:S01]  /*0530*/  @!UP1 S2UR UR11, SR_CgaCtaId ;  /* 0x00000000000b99c3 */ /* 0x000ea20000008800 */
[----:B------:R-:W-:Y:S01]  /*0540*/  VOTEU.ALL UP5, P1 ;  /* 0x00000000003f7886 */ /* 0x000fe200008a0000 */
[----:B------:R-:W-:Y:S01]  /*0550*/  ISETP.NE.AND P1, PT, RZ, UR13, PT ;  /* 0x0000000dff007c0c */ /* 0x000fe2000bf25270 */
[----:B-1----:R-:W-:-:S02]  /*0560*/  @!UP0 ULEA UR5, UR8, UR5, 0x18 ;  /* 0x0000000508058291 */ /* 0x002fc4000f8ec03f */
[----:B------:R-:W-:-:S04]  /*0570*/  @!UP1 UIADD3 UR8, -UR9, 0x100000, URZ ;  /* 0x0010000009089890 */ /* 0x000fc8000fffe13f */
[----:B------:R-:W-:Y:S02]  /*0580*/  @!UP1 USHF.L.U32 UR9, UR8, 0xb, URZ ;  /* 0x0000000b08099899 */ /* 0x000fe4000800063f */
[----:B------:R-:W-:Y:S01]  /*0590*/  @!UP1 USHF.L.U32 UR8, UR8, 0x1, URZ ;  /* 0x0000000108089899 */ /* 0x000fe2000800063f */
[----:B------:R-:W-:Y:S01]  /*05a0*/  VOTEU.ALL UP0, P0 ;  /* 0x00000000003f7886 */ /* 0x000fe20000000000 */
[----:B--2---:R-:W-:Y:S01]  /*05b0*/  @!UP1 ULEA UR10, UR11, UR10, 0x18 ;  /* 0x0000000a0b0a9291 */ /* 0x004fe2000f8ec03f */
[----:B------:R-:W-:Y:S01]  /*05c0*/  VOTEU.ALL UP1, P0 ;  /* 0x00000000003f7886 */ /* 0x000fe20000020000 */
[----:B------:R-:W1:Y:S02]  /*05d0*/  FENCE.VIEW.ASYNC.S ;  /* 0x00000000000073c6 */ /* 0x000e640000000000 */
[----:B-1----:R-:W3:Y:S02]  /*05e0*/  @!UP0 SYNCS.EXCH.64 URZ, [UR5+0x60], UR6 ;  /* 0x00006006053f85b2 */ /* 0x002ee40008000100 */
[----:B------:R1:W3:Y:S01]  /*05f0*/  @!UP1 SYNCS.EXCH.64 URZ, [UR5+0x68], UR6 ;  /* 0x00006806053f95b2 */ /* 0x0002e20008000100 */
[----:B------:R-:W-:Y:S01]  /*0600*/  NOP ;  /* 0x0000000000007918 */ /* 0x000fe20000000000 */
[----:B-1----:R-:W-:Y:S01]  /*0610*/  ULDC.64 UR6, c[0x0][0x598] ;  /* 0x0001660000067ab9 */ /* 0x002fe20000000a00 */
[----:B0-----:R-:W-:-:S02]  /*0620*/  R2UR UR5, R2 ;  /* 0x00000000020572ca */ /* 0x001fc400000e0000 */
[----:B------:R-:W-:Y:S01]  /*0630*/  ISETP.NE.U32.AND P0, PT, RZ, UR6, PT ;  /* 0x00000006ff007c0c */ /* 0x000fe2000bf05070 */
[----:B------:R0:W3:Y:S03]  /*0640*/  @!UP2 SYNCS.EXCH.64 URZ, [UR10+0x40], UR8 ;  /* 0x000040080a3fa5b2 */ /* 0x0000e60008000100 */
[----:B------:R-:W-:Y:S01]  /*0650*/  ISETP.NE.AND.EX P0, PT, RZ, UR7, PT, P0 ;  /* 0x00000007ff007c0c */ /* 0x000fe2000bf05300 */
[----:B------:R0:W3:Y:S01]  /*0660*/  @!UP3 SYNCS.EXCH.64 URZ, [UR10+0x48], UR8 ;  /* 0x000048080a3fb5b2 */ /* 0x0000e20008000100 */
[----:B------:R0:W3:Y:S01]  /*0670*/  @!UP4 SYNCS.EXCH.64 URZ, [UR10+0x50], UR8 ;  /* 0x000050080a3fc5b2 */ /* 0x0000e20008000100 */
[----:B------:R0:W3:Y:S01]  /*0680*/  @!UP5 SYNCS.EXCH.64 URZ, [UR10+0x58], UR8 ;  /* 0x000058080a3fd5b2 */ /* 0x0000e20008000100 */
[----:B------:R-:W-:Y:S01]  /*0690*/  NOP ;  /* 0x0000000000007918 */ /* 0x000fe20000000000 */
[----:B---34-:R-:W-:Y:S08]  /*06a0*/  BAR.SYNC.DEFER_BLOCKING 0x0 ;  /* 0x0000000000007b1d */ /* 0x018ff00000010000 */
[----:B0-----:R-:W-:Y:S05]  /*06b0*/  @!P0 BRA `(.L_x_3) ;  /* 0x00000000001c8947 */ /* 0x001fea0003800000 */
[----:B------:R-:W0:Y:S02]  /*06c0*/  LDC.64 R6, c[0x0][0x598] ;  /* 0x00016600ff067b82 */ /* 0x000e240000000a00 */
[----:B0-----:R-:W2:Y:S02]  /*06d0*/  LDG.E.64 R6, desc[UR52][R6.64] ;  /* 0x0000003406067981 */ /* 0x001ea4000c1e1b00 */
[----:B--2---:R-:W-:-:S04]  /*06e0*/  ISETP.NE.U32.AND P0, PT, R6, RZ, PT ;  /* 0x000000ff0600720c */ /* 0x004fc80003f05070 */
[----:B------:R-:W-:-:S13]  /*06f0*/  ISETP.NE.AND.EX P0, PT, R7, RZ, PT, P0 ;  /* 0x000000ff0700720c */ /* 0x000fda0003f05300 */
[----:B------:R-:W-:Y:S05]  /*0700*/  @!P0 BRA `(.L_x_3) ;  /* 0x0000000000088947 */ /* 0x000fea0003800000 */
[----:B------:R1:W5:Y:S01]  /*0710*/  LD.E R2, desc[UR52][R6.64] ;  /* 0x0000003406027980 */ /* 0x000362000c101900 */
[----:B------:R-:W-:Y:S05]  /*0720*/  BRA `(.L_x_4) ;  /* 0x0000000000247947 */ /* 0x000fea0003800000 */
.L_x_3:
[----:B------:R-:W-:Y:S02]  /*0730*/  ULDC.64 UR6, c[0x0][0x588] ;  /* 0x0001620000067ab9 */ /* 0x000fe40000000a00 */
[----:B------:R-:W-:-:S04]  /*0740*/  ISETP.NE.U32.AND P0, PT, RZ, UR6, PT ;  /* 0x00000006ff007c0c */ /* 0x000fc8000bf05070 */
[----:B------:R-:W-:-:S13]  /*0750*/  ISETP.NE.AND.EX P0, PT, RZ, UR7, PT, P0 ;  /* 0x00000007ff007c0c */ /* 0x000fda000bf05300 */
[----:B------:R-:W-:Y:S05]  /*0760*/  @!P0 BRA `(.L_x_5) ;  /* 0x00000000000c8947 */ /* 0x000fea0003800000 */
[----:B------:R-:W0:Y:S02]  /*0770*/  LDC.64 R6, c[0x0][0x588] ;  /* 0x00016200ff067b82 */ /* 0x000e240000000a00 */
[----:B0-----:R0:W5:Y:S01]  /*0780*/  LDG.E R2, desc[UR52][R6.64] ;  /* 0x0000003406027981 */ /* 0x001162000c1e1900 */
[----:B------:R-:W-:Y:S05]  /*0790*/  BRA `(.L_x_4) ;  /* 0x0000000000087947 */ /* 0x000fea0003800000 */
.L_x_5:
[----:B------:R-:W-:Y:S02]  /*07a0*/  ULDC UR6, c[0x0][0x580] ;  /* 0x0001600000067ab9 */ /* 0x000fe40000000800 */
[----:B------:R-:W-:-:S07]  /*07b0*/  IMAD.U32 R2, RZ, RZ, UR6 ;  /* 0x00000006ff027e24 */ /* 0x000fce000f8e00ff */
.L_x_4:
[----:B------:R-:W-:Y:S02]  /*07c0*/  ULDC.64 UR6, c[0x0][0x5a0] ;  /* 0x0001680000067ab9 */ /* 0x000fe40000000a00 */
[----:B------:R-:W-:-:S04]  /*07d0*/  ISETP.NE.U32.AND P0, PT, RZ, UR6, PT ;  /* 0x00000006ff007c0c */ /* 0x000fc8000bf05070 */
[----:B------:R-:W-:-:S13]  /*07e0*/  ISETP.NE.AND.EX P0, PT, RZ, UR7, PT, P0 ;  /* 0x00000007ff007c0c */ /* 0x000fda000bf05300 */
[----:B------:R-:W-:Y:S05]  /*07f0*/  @!P0 BRA `(.L_x_6) ;  /* 0x00000000001c8947 */ /* 0x000fea0003800000 */
[----:B01----:R-:W0:Y:S02]  /*0800*/  LDC.64 R6, c[0x0][0x5a0] ;  /* 0x00016800ff067b82 */ /* 0x003e240000000a00 */
[----:B0-----:R-:W2:Y:S02]  /*0810*/  LDG.E.64 R6, desc[UR52][R6.64] ;  /* 0x0000003406067981 */ /* 0x001ea4000c1e1b00 */
[----:B--2---:R-:W-:-:S04]  /*0820*/  ISETP.NE.U32.AND P0, PT, R6, RZ, PT ;  /* 0x000000ff0600720c */ /* 0x004fc80003f05070 */
[----:B------:R-:W-:-:S13]  /*0830*/  ISETP.NE.AND.EX P0, PT, R7, RZ, PT, P0 ;  /* 0x000000ff0700720c */ /* 0x000fda0003f05300 */
[----:B------:R-:W-:Y:S05]  /*0840*/  @!P0 BRA `(.L_x_6) ;  /* 0x0000000000088947 */ /* 0x000fea0003800000 */
[----:B------:R3:W5:Y:S01]  /*0850*/  LD.E R16, desc[UR52][R6.64] ;  /* 0x0000003406107980 */ /* 0x000762000c101900 */
[----:B------:R-:W-:Y:S05]  /*0860*/  BRA `(.L_x_7) ;  /* 0x0000000000247947 */ /* 0x000fea0003800000 */
.L_x_6:
[----:B------:R-:W-:Y:S02]  /*0870*/  ULDC.64 UR6, c[0x0][0x590] ;  /* 0x0001640000067ab9 */ /* 0x000fe40000000a00 */
[----:B------:R-:W-:-:S04]  /*0880*/  ISETP.NE.U32.AND P0, PT, RZ, UR6, PT ;  /* 0x00000006ff007c0c */ /* 0x000fc8000bf05070 */
[----:B------:R-:W-:-:S13]  /*0890*/  ISETP.NE.AND.EX P0, PT, RZ, UR7, PT, P0 ;  /* 0x00000007ff007c0c */ /* 0x000fda000bf05300 */
[----:B------:R-:W-:Y:S05]  /*08a0*/  @!P0 BRA `(.L_x_8) ;  /* 0x00000000000c8947 */ /* 0x000fea0003800000 */
[----:B------:R-:W2:Y:S02]  /*08b0*/  LDC.64 R16, c[0x0][0x590] ;  /* 0x00016400ff107b82 */ /* 0x000ea40000000a00 */
[----:B--2---:R2:W5:Y:S01]  /*08c0*/  LDG.E R16, desc[UR52][R16.64] ;  /* 0x0000003410107981 */ /* 0x004562000c1e1900 */
[----:B------:R-:W-:Y:S05]  /*08d0*/  BRA `(.L_x_7) ;  /* 0x0000000000087947 */ /* 0x000fea0003800000 */
.L_x_8:
[----:B------:R-:W-:Y:S02]  /*08e0*/  ULDC UR6, c[0x0][0x584] ;  /* 0x0001610000067ab9 */ /* 0x000fe40000000800 */
[----:B------:R-:W-:-:S07]  /*08f0*/  IMAD.U32 R16, RZ, RZ, UR6 ;  /* 0x00000006ff107e24 */ /* 0x000fce000f8e00ff */
.L_x_7:
[----:B------:R-:W4:Y:S01]  /*0900*/  LDC R0, c[0x0][0x65c] ;  /* 0x00019700ff007b82 */ /* 0x000f220000000800 */
[----:B------:R-:W2:Y:S01]  /*0910*/  S2R R14, SR_CTAID.Y ;  /* 0x00000000000e7919 */ /* 0x000ea20000002600 */
[----:B01-3--:R-:W-:Y:S01]  /*0920*/  IMAD.MOV.U32 R7, RZ, RZ, RZ ;  /* 0x000000ffff077224 */ /* 0x00bfe200078e00ff */
[----:B------:R-:W-:Y:S01]  /*0930*/  UISETP.NE.AND UP0, UPT, UR13, 0x2, UPT ;  /* 0x000000020d00788c */ /* 0x000fe2000bf05270 */
[----:B------:R-:W0:Y:S01]  /*0940*/  S2R R6, SR_CTAID.X ;  /* 0x0000000000067919 */ /* 0x000e220000002500 */
[----:B------:R-:W-:Y:S01]  /*0950*/  ULDC UR8, c[0x0][0x28c] ;  /* 0x0000a30000087ab9 */ /* 0x000fe20000000800 */
[----:B------:R-:W-:Y:S01]  /*0960*/  UMOV UR49, URZ ;  /* 0x0000003f00317c82 */ /* 0x000fe20008000000 */
[----:B------:R-:W-:Y:S02]  /*0970*/  UIADD3 UR8, UR8, 0x3f, URZ ;  /* 0x0000003f08087890 */ /* 0x000fe4000fffe03f */
[----:B------:R-:W-:Y:S01]  /*0980*/  PLOP3.LUT P0, PT, PT, PT, UP0, 0x80, 0x0 ;  /* 0x000000000000781c */ /* 0x000fe20003f0f008 */
[----:B------:R-:W-:Y:S01]  /*0990*/  UMOV UR36, URZ ;  /* 0x0000003f00247c82 */ /* 0x000fe20008000000 */
[----:B------:R-:W-:Y:S01]  /*09a0*/  ULDC.64 UR10, c[0x0][0x650] ;  /* 0x00019400000a7ab9 */ /* 0x000fe20000000a00 */
[----:B------:R-:W-:-:S04]  /*09b0*/  USHF.R.S32.HI UR9, URZ, 0x1f, UR8 ;  /* 0x0000001f3f097899 */ /* 0x000fc80008011408 */
[----:B------:R-:W-:-:S04]  /*09c0*/  ULEA.HI UR9, UR9, UR8, URZ, 0x6 ;  /* 0x0000000809097291 */ /* 0x000fc8000f8f303f */
[----:B------:R-:W-:Y:S01]  /*09d0*/  USHF.R.S32.HI UR38, URZ, 0x6, UR9 ;  /* 0x000000063f267899 */ /* 0x000fe20008011409 */
[----:B----4-:R-:W-:-:S13]  /*09e0*/  ISETP.NE.AND P2, PT, R0, 0x1, PT ;  /* 0x000000010000780c */ /* 0x010fda0003f45270 */
[----:B------:R-:W0:Y:S01]  /*09f0*/  @P2 LDC R11, c[0x0][0x10] ;  /* 0x00000400ff0b2b82 */ /* 0x000e220000000800 */
[----:B--2---:R-:W-:Y:S01]  /*0a00*/  @P2 MOV R8, R14 ;  /* 0x0000000e00082202 */ /* 0x004fe20000000f00 */
[----:B------:R-:W-:-:S06]  /*0a10*/  @P2 IMAD.MOV.U32 R9, RZ, RZ, RZ ;  /* 0x000000ffff092224 */ /* 0x000fcc00078e00ff */
[----:B------:R-:W1:Y:S01]  /*0a20*/  @!P2 LDC R5, c[0x0][0xc] ;  /* 0x00000300ff05ab82 */ /* 0x000e620000000800 */
[----:B------:R-:W-:Y:S01]  /*0a30*/  ULDC UR6, c[0x0][0xc] ;  /* 0x0000030000067ab9 */ /* 0x000fe20000000800 */
[----:B------:R-:W-:Y:S01]  /*0a40*/  ULDC UR7, c[0x0][0x10] ;  /* 0x0000040000077ab9 */ /* 0x000fe20000000800 */
[----:B------:R-:W-:Y:S01]  /*0a50*/  ULDC UR8, c[0x0][0x14] ;  /* 0x0000050000087ab9 */ /* 0x000fe20000000800 */
[----:B------:R-:W-:-:S04]  /*0a60*/  UIMAD.WIDE.U32 UR6, UR6, UR7, URZ ;  /* 0x00000007060672a5 */ /* 0x000fc8000f8e003f */
[----:B------:R-:W-:Y:S02]  /*0a70*/  UIMAD.WIDE.U32 UR50, UR6, UR8, URZ ;  /* 0x00000008063272a5 */ /* 0x000fe4000f8e003f */
[----:B------:R-:W-:-:S04]  /*0a80*/  UIMAD UR39, UR7, UR8, URZ ;  /* 0x00000008072772a4 */ /* 0x000fc8000f8e023f */
[----:B------:R-:W-:Y:S01]  /*0a90*/  UIADD3 UR39, UR51, UR39, URZ ;  /* 0x0000002733277290 */ /* 0x000fe2000fffe03f */
[----:B0-----:R-:W-:-:S04]  /*0aa0*/  @P2 IMAD.WIDE.U32 R10, R6, R11, R8 ;  /* 0x0000000b060a2225 */ /* 0x001fc800078e0008 */
[----:B------:R-:W-:Y:S02]  /*0ab0*/  @P2 IMAD.MOV.U32 R13, RZ, RZ, R10 ;  /* 0x000000ffff0d2224 */ /* 0x000fe400078e000a */
[----:B-1----:R-:W-:-:S04]  /*0ac0*/  @!P2 IMAD.WIDE.U32 R8, R5, R14, R6 ;  /* 0x0000000e0508a225 */ /* 0x002fc800078e0006 */
[----:B------:R-:W-:Y:S02]  /*0ad0*/  @P2 IMAD.MOV.U32 R5, RZ, RZ, RZ ;  /* 0x000000ffff052224 */ /* 0x000fe400078e00ff */
[----:B------:R-:W-:-:S03]  /*0ae0*/  @!P2 IMAD.MOV.U32 R13, RZ, RZ, R8 ;  /* 0x000000ffff0da224 */ /* 0x000fc600078e0008 */
[----:B------:R-:W-:Y:S01]  /*0af0*/  @P2 IADD3 R12, R11, R5, RZ ;  /* 0x000000050b0c2210 */ /* 0x000fe20007ffe0ff */
[----:B------:R-:W-:Y:S01]  /*0b00*/  @!P2 IMAD.MOV.U32 R12, RZ, RZ, R9 ;  /* 0x000000ffff0ca224 */ /* 0x000fe200078e0009 */
[----:B------:R0:W-:Y:S01]  /*0b10*/  STL [R1+0x204], R13 ;  /* 0x0002040d01007387 */ /* 0x0001e20000100800 */
[----:B------:R-:W-:Y:S02]  /*0b20*/  IMAD.MOV.U32 R22, RZ, RZ, R13 ;  /* 0x000000ffff167224 */ /* 0x000fe400078e000d */
[----:B------:R-:W-:Y:S01]  /*0b30*/  IMAD.MOV.U32 R23, RZ, RZ, R12 ;  /* 0x000000ffff177224 */ /* 0x000fe200078e000c */
[----:B------:R0:W-:Y:S01]  /*0b40*/  STL [R1+0x200], R12 ;  /* 0x0002000c01007387 */ /* 0x0001e20000100800 */
[----:B------:R-:W-:Y:S05]  /*0b50*/  @P0 BRA `(.L_x_9) ;  /* 0x0000000000280947 */ /* 0x000fea0003800000 */
[----:B------:R-:W-:Y:S01]  /*0b60*/  IADD3 R22, P0, R22, UR50, RZ ;  /* 0x0000003216167c10 */ /* 0x000fe2000ff1e0ff */
[----:B------:R-:W-:Y:S02]  /*0b70*/  UISETP.GE.U32.AND UP0, UPT, UR38, 0x3, UPT ;  /* 0x000000032600788c */ /* 0x000fe4000bf06070 */
[----:B------:R-:W-:Y:S01]  /*0b80*/  UIMAD.WIDE.U32 UR6, UR38, -0x55555555, URZ ;  /* 0xaaaaaaab260678a5 */ /* 0x000fe2000f8e003f */
[----:B------:R-:W-:Y:S01]  /*0b90*/  IADD3.X R23, R23, UR39, RZ, P0, !PT ;  /* 0x0000002717177c10 */ /* 0x000fe200087fe4ff */
[----:B------:R1:W-:Y:S01]  /*0ba0*/  STL [R1+0x204], R22 ;  /* 0x0002041601007387 */ /* 0x0003e20000100800 */
[----:B------:R-:W-:Y:S01]  /*0bb0*/  UMOV UR36, URZ ;  /* 0x0000003f00247c82 */ /* 0x000fe20008000000 */
[----:B------:R-:W-:Y:S02]  /*0bc0*/  USHF.R.U32.HI UR6, URZ, 0x1, UR7 ;  /* 0x000000013f067899 */ /* 0x000fe40008011607 */
[----:B------:R1:W-:Y:S02]  /*0bd0*/  STL [R1+0x200], R23 ;  /* 0x0002001701007387 */ /* 0x0003e40000100800 */
[----:B------:R-:W-:-:S02]  /*0be0*/  UIMAD UR49, UR6, -0x3, UR38 ;  /* 0xfffffffd063178a4 */ /* 0x000fc4000f8e0226 */
[----:B------:R-:W-:-:S12]  /*0bf0*/  @UP0 ULOP3.LUT UR36, UR6, 0x1, URZ, 0xc0, !UPT ;  /* 0x0000000106240892 */ /* 0x000fd8000f8ec03f */
.L_x_9:
[----:B------:R-:W-:Y:S01]  /*0c00*/  ISETP.GE.U32.AND P0, PT, R22, UR10, PT ;  /* 0x0000000a16007c0c */ /* 0x000fe2000bf06070 */
[----:B------:R-:W-:Y:S01]  /*0c10*/  IMAD.MOV.U32 R19, RZ, RZ, -0x1 ;  /* 0xffffffffff137424 */ /* 0x000fe200078e00ff */
[----:B------:R-:W-:Y:S01]  /*0c20*/  PRMT R0, RZ, 0x7610, R0 ;  /* 0x00007610ff007816 */ /* 0x000fe20000000000 */
[----:B------:R-:W-:Y:S01]  /*0c30*/  IMAD.MOV.U32 R17, RZ, RZ, -0x1 ;  /* 0xffffffffff117424 */ /* 0x000fe200078e00ff */
[----:B------:R-:W-:Y:S02]  /*0c40*/  ISETP.GE.U32.AND.EX P0, PT, R23, UR11, PT, P0 ;  /* 0x0000000b17007c0c */ /* 0x000fe4000bf06100 */
[----:B------:R-:W-:-:S11]  /*0c50*/  MOV R18, 0xffffffff ;  /* 0xffffffff00127802 */ /* 0x000fd60000000f00 */
[----:B------:R-:W-:Y:S05]  /*0c60*/  @P0 BRA `(.L_x_10) ;  /* 0x0000000400640947 */ /* 0x000fea0003800000 */
[----:B------:R-:W2:Y:S01]  /*0c70*/  LDC.64 R18, c[0x0][0x628] ;  /* 0x00018a00ff127b82 */ /* 0x000ea20000000a00 */
[----:B------:R-:W-:Y:S02]  /*0c80*/  IMAD.MOV.U32 R8, RZ, RZ, R22 ;  /* 0x000000ffff087224 */ /* 0x000fe400078e0016 */
[----:B------:R-:W-:-:S05]  /*0c90*/  IMAD.MOV.U32 R9, RZ, RZ, R23 ;  /* 0x000000ffff097224 */ /* 0x000fca00078e0017 */
[----:B------:R-:W3:Y:S08]  /*0ca0*/  LDC R0, c[0x0][0x630] ;  /* 0x00018c00ff007b82 */ /* 0x000ef00000000800 */
[----:B------:R-:W4:Y:S01]  /*0cb0*/  LDC.64 R20, c[0x0][0x620] ;  /* 0x00018800ff147b82 */ /* 0x000f220000000a00 */
[----:B--2---:R-:W-:-:S04]  /*0cc0*/  ISETP.NE.U32.AND P0, PT, R18, RZ, PT ;  /* 0x000000ff1200720c */ /* 0x004fc80003f05070 */
[----:B------:R-:W-:-:S13]  /*0cd0*/  ISETP.NE.AND.EX P0, PT, R19, RZ, PT, P0 ;  /* 0x000000ff1300720c */ /* 0x000fda0003f05300 */
[----:B---34-:R-:W-:Y:S05]  /*0ce0*/  @!P0 BRA `(.L_x_11) ;  /* 0x0000000000288947 */ /* 0x018fea0003800000 */
[----:B------:R-:W2:Y:S02]  /*0cf0*/  LDC R5, c[0x0][0x634] ;  /* 0x00018d00ff057b82 */ /* 0x000ea40000000800 */
[----:B--2---:R-:W-:-:S04]  /*0d00*/  IADD3 R5, P0, R22, R5, RZ ;  /* 0x0000000516057210 */ /* 0x004fc80007f1e0ff */
[----:B------:R-:W-:-:S05]  /*0d10*/  IADD3.X R15, RZ, R23, RZ, P0, !PT ;  /* 0x00000017ff0f7210 */ /* 0x000fca00007fe4ff */
[----:B------:R-:W-:-:S04]  /*0d20*/  IMAD.WIDE.U32 R8, R15, R18, RZ ;  /* 0x000000120f087225 */ /* 0x000fc800078e00ff */
[----:B------:R-:W-:-:S04]  /*0d30*/  IMAD.WIDE.U32 R10, P0, R5, R19, R8 ;  /* 0x00000013050a7225 */ /* 0x000fc80007800008 */
[----:B------:R-:W-:-:S04]  /*0d40*/  IMAD.WIDE.U32 R8, R5, R18, RZ ;  /* 0x0000001205087225 */ /* 0x000fc800078e00ff */
[----:B0-----:R-:W-:Y:S01]  /*0d50*/  IMAD.X R13, RZ, RZ, RZ, P0 ;  /* 0x000000ffff0d7224 */ /* 0x001fe200000e06ff */
[----:B------:R-:W-:Y:S01]  /*0d60*/  IADD3 RZ, P0, R9, R10, RZ ;  /* 0x0000000a09ff7210 */ /* 0x000fe20007f1e0ff */
[----:B------:R-:W-:-:S04]  /*0d70*/  IMAD.MOV.U32 R12, RZ, RZ, R11 ;  /* 0x000000ffff0c7224 */ /* 0x000fc800078e000b */
[----:B------:R-:W-:-:S08]  /*0d80*/  IMAD.WIDE.U32.X R8, R15, R19, R12, P0 ;  /* 0x000000130f087225 */ /* 0x000fd000000e040c */
.L_x_11:
[-CC-:B------:R-:W-:Y:S01]  /*0d90*/  SHF.R.U64 R26, R8, R0.reuse, R9.reuse ;  /* 0x00000000081a7219 */ /* 0x180fe20000001209 */
[----:B------:R-:W2:Y:S01]  /*0da0*/  LDC.64 R24, c[0x0][0x640] ;  /* 0x00019000ff187b82 */ /* 0x000ea20000000a00 */
[----:B------:R-:W-:Y:S01]  /*0db0*/  SHF.R.U32.HI R5, RZ, R0, R9 ;  /* 0x00000000ff057219 */ /* 0x000fe20000011609 */
[----:B------:R-:W-:Y:S01]  /*0dc0*/  IMAD.MOV.U32 R8, RZ, RZ, R22 ;  /* 0x000000ffff087224 */ /* 0x000fe200078e0016 */
[----:B------:R-:W-:Y:S01]  /*0dd0*/  IADD3 R7, P0, RZ, -R26, RZ ;  /* 0x8000001aff077210 */ /* 0x000fe20007f1e0ff */
[----:B------:R-:W-:Y:S01]  /*0de0*/  ULDC UR6, c[0x0][0x150] ;  /* 0x0000540000067ab9 */ /* 0x000fe20000000800 */
[----:B------:R-:W-:Y:S02]  /*0df0*/  I2FP.F32.U32 R0, R6 ;  /* 0x0000000600007245 */ /* 0x000fe40000201000 */
[----:B------:R-:W-:Y:S01]  /*0e00*/  MOV R9, R23 ;  /* 0x0000001700097202 */ /* 0x000fe20000000f00 */
[----:B0-----:R-:W0:Y:S01]  /*0e10*/  LDC R12, c[0x0][0x618] ;  /* 0x00018600ff0c7b82 */ /* 0x001e220000000800 */
[----:B------:R-:W-:-:S02]  /*0e20*/  IMAD.X R11, RZ, RZ, ~R5, P0 ;  /* 0x000000ffff0b7224 */ /* 0x000fc400000e0e05 */
[----:B------:R-:W-:Y:S01]  /*0e30*/  FMUL R0, R0, UR6 ;  /* 0x0000000600007c20 */ /* 0x000fe20008400000 */
[----:B------:R-:W-:Y:S01]  /*0e40*/  ULDC UR6, c[0x0][0x154] ;  /* 0x0000550000067ab9 */ /* 0x000fe20000000800 */
[----:B------:R-:W-:-:S04]  /*0e50*/  IMAD.WIDE.U32 R8, R7, R20, R8 ;  /* 0x0000001407087225 */ /* 0x000fc800078e0008 */
[----:B------:R-:W-:Y:S01]  /*0e60*/  IMAD R10, R11, R20, RZ ;  /* 0x000000140b0a7224 */ /* 0x000fe200078e02ff */
[----:B------:R-:W3:Y:S01]  /*0e70*/  LDC R5, c[0x0][0x144] ;  /* 0x00005100ff057b82 */ /* 0x000ee20000000800 */
[----:B------:R-:W4:Y:S01]  /*0e80*/  F2I.U32.TRUNC.NTZ R0, R0 ;  /* 0x0000000000007305 */ /* 0x000f22000020f000 */
[----:B------:R-:W-:Y:S02]  /*0e90*/  IMAD.MOV.U32 R11, RZ, RZ, -0x1 ;  /* 0xffffffffff0b7424 */ /* 0x000fe400078e00ff */
[----:B------:R-:W-:Y:S01]  /*0ea0*/  IMAD R7, R7, R21, R10 ;  /* 0x0000001507077224 */ /* 0x000fe200078e020a */
[----:B--2---:R-:W-:-:S03]  /*0eb0*/  ISETP.NE.U32.AND P0, PT, R24, RZ, PT ;  /* 0x000000ff1800720c */ /* 0x004fc60003f05070 */
[----:B------:R-:W2:Y:S01]  /*0ec0*/  LDC R20, c[0x0][0x608] ;  /* 0x00018200ff147b82 */ /* 0x000ea20000000800 */
[----:B------:R-:W-:Y:S01]  /*0ed0*/  IMAD.IADD R9, R9, 0x1, R7 ;  /* 0x0000000109097824 */ /* 0x000fe200078e0207 */
[----:B------:R-:W-:Y:S02]  /*0ee0*/  I2FP.F32.U32 R7, R14 ;  /* 0x0000000e00077245 */ /* 0x000fe40000201000 */
[----:B------:R-:W-:Y:S02]  /*0ef0*/  ISETP.NE.AND.EX P0, PT, R25, RZ, PT, P0 ;  /* 0x000000ff1900720c */ /* 0x000fe40003f05300 */
[-CC-:B0-----:R-:W-:Y:S02]  /*0f00*/  SHF.R.U64 R18, R8, R12.reuse, R9.reuse ;  /* 0x0000000c08127219 */ /* 0x181fe40000001209 */
[----:B------:R-:W0:Y:S01]  /*0f10*/  LDC R10, c[0x0][0x658] ;  /* 0x00019600ff0a7b82 */ /* 0x000e220000000800 */
[----:B----4-:R-:W-:Y:S01]  /*0f20*/  IMAD.MOV R8, RZ, RZ, -R0 ;  /* 0x000000ffff087224 */ /* 0x010fe200078e0a00 */
[----:B------:R-:W-:Y:S01]  /*0f30*/  SHF.R.U32.HI R9, RZ, R12, R9 ;  /* 0x0000000cff097219 */ /* 0x000fe20000011609 */
[----:B------:R-:W-:-:S04]  /*0f40*/  FMUL R7, R7, UR6 ;  /* 0x0000000607077c20 */ /* 0x000fc80008400000 */
[----:B------:R4:W0:Y:S01]  /*0f50*/  F2I.U32.TRUNC.NTZ R13, R7 ;  /* 0x00000007000d7305 */ /* 0x000822000020f000 */
[----:B------:R-:W4:Y:S01]  /*0f60*/  LDC R15, c[0x0][0x148] ;  /* 0x00005200ff0f7b82 */ /* 0x000f220000000800 */
[----:B---3--:R-:W-:-:S07]  /*0f70*/  IMAD R0, R5, R8, R6 ;  /* 0x0000000805007224 */ /* 0x008fce00078e0206 */
[----:B-1----:R-:W1:Y:S01]  /*0f80*/  LDC R22, c[0x0][0x600] ;  /* 0x00018000ff167b82 */ /* 0x002e620000000800 */
[-CC-:B--2---:R-:W-:Y:S02]  /*0f90*/  SHF.R.U32.HI R5, RZ, R20.reuse, R9.reuse ;  /* 0x00000014ff057219 */ /* 0x184fe40000011609 */
[----:B------:R-:W-:Y:S01]  /*0fa0*/  SHF.R.U64 R27, R18, R20, R9 ;  /* 0x00000014121b7219 */ /* 0x000fe20000001209 */
[----:B------:R-:W-:-:S04]  /*0fb0*/  IMAD.MOV.U32 R9, RZ, RZ, 0x1 ;  /* 0x00000001ff097424 */ /* 0x000fc800078e00ff */
[----:B------:R-:W2:Y:S01]  /*0fc0*/  LDC R19, c[0x0][0x648] ;  /* 0x00019200ff137b82 */ /* 0x000ea20000000800 */
[-C--:B0-----:R-:W-:Y:S02]  /*0fd0*/  SHF.L.U32 R6, R11, R10.reuse, RZ ;  /* 0x0000000a0b067219 */ /* 0x081fe400000006ff */
[-CC-:B------:R-:W-:Y:S02]  /*0fe0*/  SHF.R.U32.HI R17, RZ, R10.reuse, R5.reuse ;  /* 0x0000000aff117219 */ /* 0x180fe40000011605 */
[----:B------:R-:W-:Y:S02]  /*0ff0*/  SHF.R.U64 R20, R27, R10, R5 ;  /* 0x0000000a1b147219 */ /* 0x000fe40000001205 */
[----:B------:R-:W-:Y:S01]  /*1000*/  LOP3.LUT R12, RZ, R6, RZ, 0x33, !PT ;  /* 0x00000006ff0c7212 */ /* 0x000fe200078e33ff */
[----:B------:R-:W0:Y:S01]  /*1010*/  LDC R21, c[0x0][0x638] ;  /* 0x00018e00ff157b82 */ /* 0x000e220000000800 */
[----:B------:R-:W-:Y:S01]  /*1020*/  SHF.L.U32 R5, R9, R10, RZ ;  /* 0x0000000a09057219 */ /* 0x000fe200000006ff */
[----:B----4-:R-:W-:Y:S01]  /*1030*/  IMAD.MOV.U32 R7, RZ, RZ, R17 ;  /* 0x000000ffff077224 */ /* 0x010fe200078e0011 */
[----:B------:R-:W-:-:S05]  /*1040*/  MOV R6, R20 ;  /* 0x0000001400067202 */ /* 0x000fca0000000f00 */
[----:B------:R-:W3:Y:S01]  /*1050*/  LDC R23, c[0x0][0x610] ;  /* 0x00018400ff177b82 */ /* 0x000ee20000000800 */
[----:B-1----:R-:W-:Y:S05]  /*1060*/  @!P0 BRA `(.L_x_12) ;  /* 0x0000000000288947 */ /* 0x002fea0003800000 */
[----:B------:R-:W1:Y:S02]  /*1070*/  LDC R11, c[0x0][0x64c] ;  /* 0x00019300ff0b7b82 */ /* 0x000e640000000800 */
[----:B-1----:R-:W-:-:S05]  /*1080*/  IADD3 R11, P0, R20, R11, RZ ;  /* 0x0000000b140b7210 */ /* 0x002fca0007f1e0ff */
[----:B------:R-:W-:-:S04]  /*1090*/  IMAD.X R17, RZ, RZ, R17, P0 ;  /* 0x000000ffff117224 */ /* 0x000fc800000e0611 */
[----:B------:R-:W-:-:S04]  /*10a0*/  IMAD.WIDE.U32 R6, R17, R24, RZ ;  /* 0x0000001811067225 */ /* 0x000fc800078e00ff */
[----:B------:R-:W-:-:S04]  /*10b0*/  IMAD.WIDE.U32 R8, P0, R11, R25, R6 ;  /* 0x000000190b087225 */ /* 0x000fc80007800006 */
[----:B------:R-:W-:-:S04]  /*10c0*/  IMAD.WIDE.U32 R6, R11, R24, RZ ;  /* 0x000000180b067225 */ /* 0x000fc800078e00ff */
[----:B------:R-:W-:Y:S01]  /*10d0*/  IMAD.X R11, RZ, RZ, RZ, P0 ;  /* 0x000000ffff0b7224 */ /* 0x000fe200000e06ff */
[----:B------:R-:W-:Y:S01]  /*10e0*/  IADD3 RZ, P0, R7, R8, RZ ;  /* 0x0000000807ff7210 */ /* 0x000fe20007f1e0ff */
[----:B------:R-:W-:-:S04]  /*10f0*/  IMAD.MOV.U32 R10, RZ, RZ, R9 ;  /* 0x000000ffff0a7224 */ /* 0x000fc800078e0009 */
[----:B------:R-:W-:-:S08]  /*1100*/  IMAD.WIDE.U32.X R6, R17, R25, R10, P0 ;  /* 0x0000001911067225 */ /* 0x000fd000000e040a */
.L_x_12:
[----:B--2---:R-:W-:Y:S01]  /*1110*/  SHF.R.U64 R6, R6, R19, R7 ;  /* 0x0000001306067219 */ /* 0x004fe20000001207 */
[----:B------:R-:W-:Y:S01]  /*1120*/  VIADD R7, R22, 0xffffffff ;  /* 0xffffffff16077836 */ /* 0x000fe20000000000 */
[----:B------:R-:W-:Y:S01]  /*1130*/  LOP3.LUT R12, R27, R12, RZ, 0xc0, !PT ;  /* 0x0000000c1b0c7212 */ /* 0x000fe200078ec0ff */
[----:B------:R-:W-:Y:S01]  /*1140*/  IMAD.MOV.U32 R17, RZ, RZ, R26 ;  /* 0x000000ffff117224 */ /* 0x000fe200078e001a */
[----:B------:R-:W-:Y:S01]  /*1150*/  IADD3 R13, -R13, RZ, RZ ;  /* 0x000000ff0d0d7210 */ /* 0x000fe20007ffe1ff */
[----:B------:R-:W-:Y:S01]  /*1160*/  IMAD.MOV R8, RZ, RZ, -R6 ;  /* 0x000000ffff087224 */ /* 0x000fe200078e0a06 */
[----:B------:R-:W-:Y:S01]  /*1170*/  LOP3.LUT R7, R18, R7, RZ, 0xc0, !PT ;  /* 0x0000000712077212 */ /* 0x000fe200078ec0ff */
[----:B------:R-:W-:Y:S02]  /*1180*/  IMAD R9, R5, R6, R12 ;  /* 0x0000000605097224 */ /* 0x000fe400078e020c */
[----:B------:R-:W-:Y:S02]  /*1190*/  @P2 IMAD R0, R15, R13, R14 ;  /* 0x0000000d0f002224 */ /* 0x000fe400078e020e */
[----:B0-----:R-:W-:-:S02]  /*11a0*/  IMAD R5, R8, R21, R20 ;  /* 0x0000001508057224 */ /* 0x001fc400078e0214 */
[----:B---3--:R-:W-:Y:S02]  /*11b0*/  IMAD R18, R9, R23, R0 ;  /* 0x0000001709127224 */ /* 0x008fe400078e0200 */
[----:B------:R-:W-:Y:S02]  /*11c0*/  IMAD R5, R5, R22, R7 ;  /* 0x0000001605057224 */ /* 0x000fe400078e0207 */
[----:B------:R-:W-:-:S03]  /*11d0*/  IMAD.MOV.U32 R0, RZ, RZ, 0x1 ;  /* 0x00000001ff007424 */ /* 0x000fc600078e00ff */
[----:B------:R-:W-:Y:S02]  /*11e0*/  SEL R19, R5, R18, !P2 ;  /* 0x0000001205137207 */ /* 0x000fe40005000000 */
[----:B------:R-:W-:-:S07]  /*11f0*/  SEL R18, R18, R5, !P2 ;  /* 0x0000000512127207 */ /* 0x000fce0005000000 */
.L_x_10:
[----:B------:R-:W-:Y:S05]  /*1200*/  @!P1 BRA `(.L_x_13) ;  /* 0x0000018c00189947 */ /* 0x000fea0003800000 */
[----:B------:R-:W-:-:S06]  /*1210*/  UISETP.GT.U32.AND UP0, UPT, UR12, 0x1, UPT ;  /* 0x000000010c00788c */ /* 0x000fcc000bf04070 */
[----:B------:R-:W-:-:S13]  /*1220*/  PLOP3.LUT P0, PT, PT, PT, UP0, 0x80, 0x0 ;  /* 0x000000000000781c */ /* 0x000fda0003f0f008 */
[----:B------:R-:W-:Y:S05]  /*1230*/  @P0 EXIT ;  /* 0x000000000000094d */ /* 0x000fea0003800000 */
.L_x_14:
[----:B------:R-:W-:-:S08]  /*1240*/  NOP ;  /* 0x0000000000007918 */ /* 0x000fd00000000000 */
[----:B------:R-:W2:Y:S02]  /*1250*/  USETMAXREG.TRY_ALLOC.CTAPOOL UP0, 0xf0 ;  /* 0x000000f0000079c8 */ /* 0x000ea40008000600 */
[----:B--2---:R-:W-:-:S13]  /*1260*/  PLOP3.LUT P0, PT, PT, PT, UP0, 0x80, 0x0 ;  /* 0x000000000000781c */ /* 0x004fda0003f0f008 */
[----:B------:R-:W-:Y:S05]  /*1270*/  @!P0 BRA `(.L_x_14) ;  /* 0xfffffffc00f08947 */ /* 0x000fea000383ffff */
[----:B------:R-:W-:-:S13]  /*1280*/  LOP3.LUT P0, RZ, R0, 0xff, RZ, 0xc0, !PT ;  /* 0x000000ff00ff7812 */ /* 0x000fda000780c0ff */
[----:B------:R-:W-:Y:S05]  /*1290*/  @!P0 EXIT ;  /* 0x000000000000894d */ /* 0x000fea0003800000 */
[----:B------:R-:W-:Y:S01]  /*12a0*/  SHF.R.S32.HI R3, RZ, 0x1f, R4 ;  /* 0x0000001fff037819 */ /* 0x000fe20000011404 */
[----:B------:R-:W2:Y:S01]  /*12b0*/  S2UR UR4, SR_CgaCtaId ;  /* 0x00000000000479c3 */ /* 0x000ea20000008800 */
[----:B------:R-:W-:Y:S01]  /*12c0*/  UMOV UR42, 0x400 ;  /* 0x00000400002a7882 */ /* 0x000fe20000000000 */
[----:B------:R-:W-:Y:S01]  /*12d0*/  UIADD3 UR5, UR5, -0x1, URZ ;  /* 0xffffffff05057890 */ /* 0x000fe2000fffe03f */
[CC--:B------:R-:W-:Y:S01]  /*12e0*/  LEA.HI R0, R3.reuse, R4.reuse, RZ, 0x2 ;  /* 0x0000000403007211 */ /* 0x0c0fe200078f10ff */
[----:B------:R-:W-:Y:S01]  /*12f0*/  UISETP.LT.AND UP0, UPT, UR38, 0x1, UPT ;  /* 0x000000012600788c */ /* 0x000fe2000bf01270 */
[----:B------:R-:W-:Y:S01]  /*1300*/  LEA.HI R3, R3, R4, RZ, 0x5 ;  /* 0x0000000403037211 */ /* 0x000fe200078f28ff */
[----:B------:R-:W-:Y:S01]  /*1310*/  USHF.L.U32 UR41, UR5, 0x3, URZ ;  /* 0x0000000305297899 */ /* 0x000fe2000800063f */
[--C-:B------:R-:W-:Y:S01]  /*1320*/  SHF.R.S32.HI R6, RZ, 0x2, R0.reuse ;  /* 0x00000002ff067819 */ /* 0x100fe20000011400 */
[----:B------:R-:W-:Y:S01]  /*1330*/  USEL UR44, UR38, 0x1, UP0 ;  /* 0x00000001262c7887 */ /* 0x000fe20008000000 */
[----:B------:R-:W-:Y:S01]  /*1340*/  SHF.R.S32.HI R5, RZ, 0x1f, R0 ;  /* 0x0000001fff057819 */ /* 0x000fe20000011400 */
[----:B------:R-:W-:-:S02]  /*1350*/  UISETP.NE.AND UP0, UPT, UR5, URZ, UPT ;  /* 0x0000003f0500728c */ /* 0x000fc4000bf05270 */
[----:B------:R-:W-:Y:S01]  /*1360*/  ULOP3.LUT UR48, UR41, 0x8, URZ, 0xc0, !UPT ;  /* 0x0000000829307892 */ /* 0x000fe2000f8ec03f */
[----:B------:R-:W-:Y:S01]  /*1370*/  LEA.HI R5, R5, R6, RZ, 0x3 ;  /* 0x0000000605057211 */ /* 0x000fe200078f18ff */
[----:B------:R-:W-:Y:S02]  /*1380*/  USHF.L.U32 UR40, UR38, 0x1, URZ ;  /* 0x0000000126287899 */ /* 0x000fe4000800063f */
[----:B------:R-:W-:Y:S01]  /*1390*/  UIADD3 UR44, -UR44, UR38, URZ ;  /* 0x000000262c2c7290 */ /* 0x000fe2000fffe13f */
[----:B------:R-:W-:Y:S01]  /*13a0*/  LOP3.LUT R5, R5, 0xfffffff8, RZ, 0xc0, !PT ;  /* 0xfffffff805057812 */ /* 0x000fe200078ec0ff */
[----:B------:R-:W-:Y:S02]  /*13b0*/  ULOP3.LUT UR45, UR41, 0x8, URZ, 0xc, !UPT ;  /* 0x00000008292d7892 */ /* 0x000fe4000f8e0c3f */
[----:B------:R-:W-:Y:S01]  /*13c0*/  USEL UR46, URZ, 0x1, UP0 ;  /* 0x000000013f2e7887 */ /* 0x000fe20008000000 */
[----:B------:R-:W-:Y:S01]  /*13d0*/  IADD3 R6, R6, -R5, RZ ;  /* 0x8000000506067210 */ /* 0x000fe20007ffe0ff */
[----:B------:R-:W-:Y:S01]  /*13e0*/  ULOP3.LUT UR48, UR48, 0x18, URZ, 0x3c, !UPT ;  /* 0x0000001830307892 */ /* 0x000fe2000f8e3c3f */
[----:B------:R-:W-:Y:S01]  /*13f0*/  SHF.R.S32.HI R5, RZ, 0x5, R3 ;  /* 0x00000005ff057819 */ /* 0x000fe20000011403 */
[----:B--2---:R-:W-:Y:S01]  /*1400*/  ULEA UR42, UR4, UR42, 0x18 ;  /* 0x0000002a042a7291 */ /* 0x004fe2000f8ec03f */
[----:B------:R-:W-:-:S02]  /*1410*/  LOP3.LUT R3, R0, 0xfffffffc, RZ, 0xc0, !PT ;  /* 0xfffffffc00037812 */ /* 0x000fc400078ec0ff */
[--C-:B------:R-:W-:Y:S01]  /*1420*/  SHF.R.S32.HI R7, RZ, 0x1f, R6.reuse ;  /* 0x0000001fff077819 */ /* 0x100fe20000011406 */
[C-C-:B------:R-:W-:Y:S01]  /*1430*/  IMAD R0, R5.reuse, -0x10, -R6.reuse ;  /* 0xfffffff005007824 */ /* 0x140fe200078e0a06 */
[----:B------:R-:W-:Y:S01]  /*1440*/  ULDC UR4, c[0x0][0x284] ;  /* 0x0000a10000047ab9 */ /* 0x000fe20000000800 */
[----:B------:R-:W-:Y:S01]  /*1450*/  IMAD.IADD R3, R4, 0x1, -R3 ;  /* 0x0000000104037824 */ /* 0x000fe200078e0a03 */
[----:B------:R-:W-:Y:S01]  /*1460*/  UIADD3 UR43, UR42, 0x40, URZ ;  /* 0x000000402a2b7890 */ /* 0x000fe2000fffe03f */
[----:B------:R-:W-:Y:S02]  /*1470*/  VIADD R0, R0, UR4 ;  /* 0x0000000400007c36 */ /* 0x000fe40008000000 */
[----:B------:R-:W-:Y:S01]  /*1480*/  IMAD.WIDE R4, R5, 0x10, R6 ;  /* 0x0000001005047825 */ /* 0x000fe200078e0206 */
[----:B------:R2:W-:Y:S01]  /*1490*/  STL [R1+0x208], R3 ;  /* 0x0002080301007387 */ /* 0x0005e20000100800 */
[----:B------:R-:W-:-:S03]  /*14a0*/  UIADD3 UR47, UR41, UR43, URZ ;  /* 0x0000002b292f7290 */ /* 0x000fc6000fffe03f */
[----:B------:R2:W-:Y:S04]  /*14b0*/  STL [R1+0x20c], R0 ;  /* 0x00020c0001007387 */ /* 0x0005e80000100800 */
[----:B------:R2:W-:Y:S05]  /*14c0*/  STL.64 [R1+0x210], R4 ;  /* 0x0002100401007387 */ /* 0x0005ea0000100a00 */
.L_x_546:
[----:B--2---:R-:W-:Y:S01]  /*14d0*/  IMAD.U32 R3, RZ, RZ, UR46 ;  /* 0x0000002eff037e24 */ /* 0x004fe2000f8e00ff */
[----:B------:R-:W-:Y:S01]  /*14e0*/  ULDC UR4, c[0x0][0x28c] ;  /* 0x0000a30000047ab9 */ /* 0x000fe20000000800 */
[----:B-1----:R-:W-:Y:S01]  /*14f0*/  IMAD.U32 R22, RZ, RZ, UR43 ;  /* 0x0000002bff167e24 */ /* 0x002fe2000f8e00ff */
[----:B------:R-:W-:Y:S02]  /*1500*/  ISETP.LT.AND P1, PT, RZ, UR4, PT ;  /* 0x00000004ff007c0c */ /* 0x000fe4000bf21270 */
[----:B------:R-:W-:-:S04]  /*1510*/  SHF.L.U32 R3, R3, 0x1f, RZ ;  /* 0x0000001f03037819 */ /* 0x000fc800000006ff */
[----:B------:R-:W1:Y:S02]  /*1520*/  SYNCS.PHASECHK.TRANS64.TRYWAIT P0, [R22+UR41], R3 ;  /* 0x00000003160075a7 */ /* 0x000e640008000169 */
[----:B-1--45:R-:W-:Y:S05]  /*1530*/  @!P0 BRA `(.L_x_15) ;  /* 0x0000019800308947 */ /* 0x032fea0003800000 */
.L_x_567:
[----:B------:R-:W-:Y:S05]  /*1540*/  @P1 BRA `(.L_x_16) ;  /* 0x0000000000401947 */ /* 0x000fea0003800000 */
[----:B-1----:R-:W-:Y:S01]  /*1550*/  MOV R0, 0x0 ;  /* 0x0000000000007802 */ /* 0x002fe20000000f00 */
[----:B------:R-:W-:Y:S01]  /*1560*/  ULDC.64 UR4, c[0x4][0x68] ;  /* 0x01001a0000047ab9 */ /* 0x000fe20000000a00 */
[----:B------:R-:W-:Y:S01]  /*1570*/  ULDC.64 UR6, c[0x4][0x8] ;  /* 0x0100020000067ab9 */ /* 0x000fe20000000a00 */
[----:B------:R-:W-:Y:S01]  /*1580*/  MOV R4, UR4 ;  /* 0x0000000400047c02 */ /* 0x000fe20008000f00 */
[----:B------:R1:W2:Y:S01]  /*1590*/  LDC.64 R14, c[0x4][R0] ;  /* 0x01000000000e7b82 */ /* 0x0002a20000000a00 */
[----:B------:R-:W-:Y:S01]  /*15a0*/  IMAD.U32 R5, RZ, RZ, UR5 ;  /* 0x00000005ff057e24 */ /* 0x000fe2000f8e00ff */
[----:B------:R-:W-:Y:S01]  /*15b0*/  ULDC.64 UR4, c[0x4][0x70] ;  /* 0x01001c0000047ab9 */ /* 0x000fe20000000a00 */
[----:B------:R-:W-:Y:S01]  /*15c0*/  IMAD.U32 R10, RZ, RZ, UR6 ;  /* 0x00000006ff0a7e24 */ /* 0x000fe2000f8e00ff */
[----:B------:R-:W-:Y:S01]  /*15d0*/  MOV R11, UR7 ;  /* 0x00000007000b7c02 */ /* 0x000fe20008000f00 */
[----:B------:R-:W-:Y:S02]  /*15e0*/  IMAD.U32 R6, RZ, RZ, UR4 ;  /* 0x00000004ff067e24 */ /* 0x000fe4000f8e00ff */
[----:B------:R-:W-:-:S02]  /*15f0*/  IMAD.U32 R7, RZ, RZ, UR5 ;  /* 0x00000005ff077e24 */ /* 0x000fc4000f8e00ff */
[----:B------:R-:W-:Y:S02]  /*1600*/  IMAD.MOV.U32 R8, RZ, RZ, 0x1e1 ;  /* 0x000001e1ff087424 */ /* 0x000fe400078e00ff */
[----:B0-----:R-:W-:Y:S02]  /*1610*/  IMAD.MOV.U32 R12, RZ, RZ, 0x1 ;  /* 0x00000001ff0c7424 */ /* 0x001fe400078e00ff */
[----:B-1----:R-:W-:-:S07]  /*1620*/  IMAD.MOV.U32 R13, RZ, RZ, RZ ;  /* 0x000000ffff0d7224 */ /* 0x002fce00078e00ff */
[----:B------:R-:W-:-:S07]  /*1630*/  LEPC R20, `(.L_x_16) ;  /* 0x000000001014794e */ /* 0x000fce0000000000 */
[----:B--2--5:R-:W-:Y:S05]  /*1640*/  CALL.ABS.NOINC R14 ;  /* 0x000000000e007343 */ /* 0x024fea0003c00000 */
.L_x_16:
[----:B------:R-:W-:-:S06]  /*1650*/  ULOP3.LUT UR4, UR37, 0x1, URZ, 0xfc, !UPT ;  /* 0x0000000125047892 */ /* 0x000fcc000f8efc3f */
[----:B-1----:R-:W-:-:S05]  /*1660*/  IMAD.U32 R0, RZ, RZ, UR4 ;  /* 0x00000004ff007e24 */ /* 0x002fca000f8e00ff */
[----:B------:R-:W-:-:S13]  /*1670*/  ISETP.NE.AND P0, PT, R0, 0x3, PT ;  /* 0x000000030000780c */ /* 0x000fda0003f05270 */
[----:B------:R-:W-:Y:S05]  /*1680*/  @!P0 BRA `(.L_x_17) ;  /* 0x0000000000048947 */ /* 0x000fea0003800000 */
[----:B------:R-:W-:Y:S01]  /*1690*/  BPT.TRAP 0x1 ;  /* 0x000000040000795c */ /* 0x000fe20000300000 */
.L_x_17:
[----:B------:R-:W-:Y:S01]  /*16a0*/  IMAD.U32 R0, RZ, RZ, UR36 ;  /* 0x00000024ff007e24 */ /* 0x000fe2000f8e00ff */
[----:B------:R-:W-:-:S04]  /*16b0*/  MOV R3, UR49 ;  /* 0x0000003100037c02 */ /* 0x000fc80008000f00 */
[----:B------:R-:W-:Y:S02]  /*16c0*/  LEA R3, R3, UR42, 0x3 ;  /* 0x0000002a03037c11 */ /* 0x000fe4000f8e18ff */
[----:B------:R-:W-:-:S04]  /*16d0*/  SHF.L.U32 R0, R0, 0x1f, RZ ;  /* 0x0000001f00007819 */ /* 0x000fc800000006ff */
[----:B------:R1:W2:Y:S01]  /*16e0*/  SYNCS.PHASECHK.TRANS64.TRYWAIT P1, [R3+URZ], R0 ;  /* 0x00000000030075a7 */ /* 0x0002a2000802017f */
[----:B------:R-:W-:Y:S05]  /*16f0*/  @!P0 BRA `(.L_x_18) ;  /* 0x0000000000048947 */ /* 0x000fea0003800000 */
[----:B------:R-:W-:Y:S01]  /*1700*/  BPT.TRAP 0x1 ;  /* 0x000000040000795c */ /* 0x000fe20000300000 */
.L_x_18:
[----:B------:R-:W-:-:S05]  /*1710*/  IMAD.U32 R4, RZ, RZ, UR44 ;  /* 0x0000002cff047e24 */ /* 0x000fca000f8e00ff */
[----:B------:R-:W-:Y:S01]  /*1720*/  ISETP.GE.AND P2, PT, R4, 0x1, PT ;  /* 0x000000010400780c */ /* 0x000fe20003f46270 */
[----:B--2---:R-:W-:-:S12]  /*1730*/  @P1 BRA `(.L_x_19) ;  /* 0x0000000000081947 */ /* 0x004fd80003800000 */
[----:B------:R-:W2:Y:S02]  /*1740*/  SYNCS.PHASECHK.TRANS64.TRYWAIT P1, [R3+URZ], R0 ;  /* 0x00000000030075a7 */ /* 0x000ea4000802017f */
[----:B--2---:R-:W-:Y:S05]  /*1750*/  @!P1 BRA `(.L_x_20) ;  /* 0x0000019400c09947 */ /* 0x004fea0003800000 */
.L_x_19:
[----:B------:R-:W-:Y:S05]  /*1760*/  WARPSYNC.ALL ;  /* 0x0000000000007948 */ /* 0x000fea0003800000 */
[----:B------:R-:W-:Y:S01]  /*1770*/  UIADD3 UR5, UR42, 0x100, URZ ;  /* 0x000001002a057890 */ /* 0x000fe2000fffe03f */
[----:B------:R-:W-:Y:S01]  /*1780*/  WARPGROUP.ARRIVE ;  /* 0x00000000000079c5 */ /* 0x000fe20000000000 */
[----:B------:R-:W-:Y:S01]  /*1790*/  UIADD3 UR4, UR42, 0x6100, URZ ;  /* 0x000061002a047890 */ /* 0x000fe2000fffe03f */
[----:B------:R3:W-:Y:S01]  /*17a0*/  STL [R1+0x2dc], R22 ;  /* 0x0002dc1601007387 */ /* 0x0007e20000100800 */
[----:B------:R-:W-:Y:S02]  /*17b0*/  USHF.R.U32.HI UR5, URZ, 0x4, UR5 ;  /* 0x000000043f057899 */ /* 0x000fe40008011605 */
[----:B------:R-:W-:Y:S01]  /*17c0*/  USHF.R.U32.HI UR4, URZ, 0x4, UR4 ;  /* 0x000000043f047899 */ /* 0x000fe20008011604 */
[----:B------:R4:W-:Y:S01]  /*17d0*/  STL [R1+0x2d8], R19 ;  /* 0x0002d81301007387 */ /* 0x0009e20000100800 */
[----:B------:R-:W-:-:S02]  /*17e0*/  ULOP3.LUT UR5, UR5, 0x3fff, URZ, 0xc0, !UPT ;  /* 0x00003fff05057892 */ /* 0x000fc4000f8ec03f */
[----:B------:R-:W-:Y:S01]  /*17f0*/  ULOP3.LUT UR4, UR4, 0x3fff, URZ, 0xc0, !UPT ;  /* 0x00003fff04047892 */ /* 0x000fe2000f8ec03f */
[----:B------:R0:W-:Y:S01]  /*1800*/  STL [R1+0x2d4], R18 ;  /* 0x0002d41201007387 */ /* 0x0001e20000100800 */
[----:B------:R-:W-:Y:S02]  /*1810*/  ULOP3.LUT UR9, UR5, 0x10000, URZ, 0xfc, !UPT ;  /* 0x0001000005097892 */ /* 0x000fe4000f8efc3f */
[----:B------:R-:W-:Y:S01]  /*1820*/  ULOP3.LUT UR8, UR4, 0x10000, URZ, 0xfc, !UPT ;  /* 0x0001000004087892 */ /* 0x000fe2000f8efc3f */
[----:B------:R1:W-:Y:S01]  /*1830*/  STL [R1+0x2d0], R17 ;  /* 0x0002d01101007387 */ /* 0x0003e20000100800 */
[----:B------:R-:W-:Y:S02]  /*1840*/  ULEA UR11, UR49, UR9, 0x9 ;  /* 0x00000009310b7291 */ /* 0x000fe4000f8e483f */
[----:B------:R-:W-:Y:S01]  /*1850*/  ULEA UR10, UR49, UR8, 0xc ;  /* 0x00000008310a7291 */ /* 0x000fe2000f8e603f */
[----:B-----5:R2:W-:Y:S01]  /*1860*/  STL [R1+0x2cc], R16 ;  /* 0x0002cc1001007387 */ /* 0x0205e20000100800 */
[----:B------:R-:W-:Y:S01]  /*1870*/  UMOV UR5, 0x40000040 ;  /* 0x4000004000057882 */ /* 0x000fe20000000000 */
[----:B------:R-:W-:-:S02]  /*1880*/  UMOV UR7, 0x40000040 ;  /* 0x4000004000077882 */ /* 0x000fc40000000000 */
[----:B------:R-:W-:Y:S01]  /*1890*/  UMOV UR4, UR11 ;  /* 0x0000000b00047c82 */ /* 0x000fe20008000000 */
[----:B------:R2:W-:Y:S01]  /*18a0*/  STL [R1+0x2c8], R2 ;  /* 0x0002c80201007387 */ /* 0x0005e20000100800 */
[----:B------:R-:W-:Y:S02]  /*18b0*/  UMOV UR6, UR10 ;  /* 0x0000000a00067c82 */ /* 0x000fe40008000000 */
[----:B------:R-:W-:Y:S01]  /*18c0*/  HGMMA.64x256x16.F32 R24, gdesc[UR4], RZ, !UPT, gsb0 ;  /* 0x03e00000041879f0 */ /* 0x000fe2000c0008ff */
[----:B------:R-:W-:Y:S01]  /*18d0*/  UIADD3 UR6, UR10, 0x800, URZ ;  /* 0x000008000a067890 */ /* 0x000fe2000fffe03f */
[----:B------:R-:W-:Y:S01]  /*18e0*/  UMOV UR7, 0x40000040 ;  /* 0x4000004000077882 */ /* 0x000fe20000000000 */
[----:B------:R-:W-:Y:S02]  /*18f0*/  WARPGROUP.DEPBAR.LE gsb0, 0x0 ;  /* 0x00008000000079c5 */ /* 0x000fe40000010000 */
[----:B------:R-:W-:Y:S01]  /*1900*/  STL.64 [R1], R24 ;  /* 0x0000001801007387 */ /* 0x000fe20000100a00 */
[----:B------:R-:W-:Y:S01]  /*1910*/  IMAD.MOV.U32 R235, RZ, RZ, R45 ;  /* 0x000000ffffeb7224 */ /* 0x000fe200078e002d */
[----:B------:R-:W-:Y:S01]  /*1920*/  MOV R233, R47 ;  /* 0x0000002f00e97202 */ /* 0x000fe20000000f00 */
[----:B------:R-:W-:Y:S01]  /*1930*/  IMAD.MOV.U32 R234, RZ, RZ, R46 ;  /* 0x000000ffffea7224 */ /* 0x000fe200078e002e */
[----:B------:R-:W-:Y:S01]  /*1940*/  STL.64 [R1+0x8], R26 ;  /* 0x0000081a01007387 */ /* 0x000fe20000100a00 */
        /* <DEDUP_REMOVED lines=57> */
[----:B------:R2:W-:Y:S01]  /*1ce0*/  STL [R1+0x50], R44 ;  /* 0x0000502c01007387 */ /* 0x0005e20000100800 */
[----:B------:R-:W-:-:S02]  /*1cf0*/  IMAD.MOV.U32 R168, RZ, RZ, R84 ;  /* 0x000000ffffa87224 */ /* 0x000fc400078e0054 */
[----:B------:R-:W-:Y:S02]  /*1d00*/  IMAD.MOV.U32 R169, RZ, RZ, R85 ;  /* 0x000000ffffa97224 */ /* 0x000fe400078e0055 */
[----:B------:R-:W-:Y:S02]  /*1d10*/  IMAD.MOV.U32 R170, RZ, RZ, R86 ;  /* 0x000000ffffaa7224 */ /* 0x000fe400078e0056 */
[----:B------:R-:W-:Y:S02]  /*1d20*/  IMAD.MOV.U32 R172, RZ, RZ, R88 ;  /* 0x000000ffffac7224 */ /* 0x000fe400078e0058 */
[----:B------:R-:W-:Y:S02]  /*1d30*/  IMAD.MOV.U32 R173, RZ, RZ, R89 ;  /* 0x000000ffffad7224 */ /* 0x000fe400078e0059 */
[----:B------:R-:W-:Y:S02]  /*1d40*/  IMAD.MOV.U32 R174, RZ, RZ, R90 ;  /* 0x000000ffffae7224 */ /* 0x000fe400078e005a */
        /* <DEDUP_REMOVED lines=31> */
[----:B---3--:R-:W-:Y:S02]  /*1f40*/  IMAD.MOV.U32 R22, RZ, RZ, R130 ;  /* 0x000000ffff167224 */ /* 0x008fe400078e0082 */
[----:B------:R-:W-:Y:S02]  /*1f50*/  IMAD.MOV.U32 R21, RZ, RZ, R131 ;  /* 0x000000ffff157224 */ /* 0x000fe400078e0083 */
[----:B----4-:R-:W-:Y:S02]  /*1f60*/  IMAD.MOV.U32 R19, RZ, RZ, R133 ;  /* 0x000000ffff137224 */ /* 0x010fe400078e0085 */
[----:B0-----:R-:W-:Y:S02]  /*1f70*/  IMAD.MOV.U32 R18, RZ, RZ, R134 ;  /* 0x000000ffff127224 */ /* 0x001fe400078e0086 */
[----:B-1----:R-:W-:Y:S02]  /*1f80*/  IMAD.MOV.U32 R17, RZ, RZ, R135 ;  /* 0x000000ffff117224 */ /* 0x002fe400078e0087 */
[----:B--2---:R-:W-:-:S02]  /*1f90*/  IMAD.MOV.U32 R16, RZ, RZ, R136 ;  /* 0x000000ffff107224 */ /* 0x004fc400078e0088 */
        /* <DEDUP_REMOVED lines=12> */
[----:B------:R-:W-:-:S06]  /*2060*/  WARPGROUP.ARRIVE ;  /* 0x00000000000079c5 */ /* 0x000fcc0000000000 */
[----:B------:R-:W-:Y:S03]  /*2070*/  HGMMA.64x256x16.F32 R24, gdesc[UR4], RZ, !UPT, gsb0 ;  /* 0x03e00000041879f0 */ /* 0x000fe6000c0008ff */
[----:B------:R-:W-:Y:S02]  /*2080*/  WARPGROUP.DEPBAR.LE gsb0, 0x0 ;  /* 0x00008000000079c5 */ /* 0x000fe40000010000 */
[----:B------:R-:W-:Y:S04]  /*2090*/  STL.64 [R1+0x588], R150 ;  /* 0x0005889601007387 */ /* 0x000fe80000100a00 */
        /* <DEDUP_REMOVED lines=20> */
[----:B------:R0:W-:Y:S04]  /*21e0*/  STL.64 [R1+0x4e0], R108 ;  /* 0x0004e06c01007387 */ /* 0x0001e80000100a00 */
[----:B0-----:R-:W2:Y:S04]  /*21f0*/  LDL.LU R108, [R1] ;  /* 0x00000000016c7983 */ /* 0x001ea80000300800 */
[----:B------:R-:W2:Y:S04]  /*2200*/  LDL.LU R109, [R1+0x4] ;  /* 0x00000400016d7983 */ /* 0x000ea80000300800 */
        /* <DEDUP_REMOVED lines=18> */
[----:B------:R-:W2:Y:S01]  /*2330*/  LDL.LU R128, [R1+0x50] ;  /* 0x0000500001807983 */ /* 0x000ea20000300800 */
        /* <DEDUP_REMOVED lines=20> */
[----:B------:R-:W-:Y:S01]  /*2480*/  UIADD3 UR4, UR11, 0x2, URZ ;  /* 0x000000020b047890 */ /* 0x000fe2000fffe03f */
[----:B------:R-:W-:Y:S01]  /*2490*/  IMAD.MOV.U32 R142, RZ, RZ, R222 ;  /* 0x000000ffff8e7224 */ /* 0x000fe200078e00de */
[----:B------:R-:W-:Y:S01]  /*24a0*/  UIADD3 UR6, UR10, 0x2, URZ ;  /* 0x000000020a067890 */ /* 0x000fe2000fffe03f */
[----:B------:R-:W-:Y:S01]  /*24b0*/  IMAD.MOV.U32 R143, RZ, RZ, R221 ;  /* 0x000000ffff8f7224 */ /* 0x000fe200078e00dd */
[----:B------:R-:W-:Y:S01]  /*24c0*/  UMOV UR5, 0x40000040 ;  /* 0x4000004000057882 */ /* 0x000fe20000000000 */
[----:B------:R-:W-:Y:S01]  /*24d0*/  IMAD.MOV.U32 R145, RZ, RZ, R219 ;  /* 0x000000ffff917224 */ /* 0x000fe200078e00db */
[----:B------:R-:W-:Y:S01]  /*24e0*/  UMOV UR7, 0x40000040 ;  /* 0x4000004000077882 */ /* 0x000fe20000000000 */
        /* <DEDUP_REMOVED lines=22> */
[----:B------:R-:W-:-:S06]  /*2650*/  IMAD.MOV.U32 R234, RZ, RZ, R2 ;  /* 0x000000ffffea7224 */ /* 0x000fcc00078e0002 */
[----:B--2---:R-:W-:-:S06]  /*2660*/  WARPGROUP.ARRIVE ;  /* 0x00000000000079c5 */ /* 0x004fcc0000000000 */
[----:B------:R-:W-:Y:S03]  /*2670*/  HGMMA.64x256x16.F32 R108, gdesc[UR4], R108, gsb0 ;  /* 0x03e00000046c79f0 */ /* 0x000fe6000800086c */
[----:B------:R-:W-:Y:S02]  /*2680*/  WARPGROUP.DEPBAR.LE gsb0, 0x0 ;  /* 0x00008000000079c5 */ /* 0x000fe40000010000 */
[----:B------:R-:W-:Y:S04]  /*2690*/  STL.64 [R1], R108 ;  /* 0x0000006c01007387 */ /* 0x000fe80000100a00 */
        /* <DEDUP_REMOVED lines=63> */
[----:B0-----:R-:W2:Y:S04]  /*2a90*/  LDL.LU.64 R150, [R1+0x588] ;  /* 0x0005880001967983 */ /* 0x001ea80000300a00 */
[----:B------:R-:W2:Y:S04]  /*2aa0*/  LDL.LU.64 R148, [R1+0x580] ;  /* 0x0005800001947983 */ /* 0x000ea80000300a00 */
        /* <DEDUP_REMOVED lines=19> */
[----:B------:R-:W2:Y:S01]  /*2be0*/  LDL.LU.64 R108, [R1+0x4e0] ;  /* 0x0004e000016c7983 */ /* 0x000ea20000300a00 */
[----:B------:R-:W-:Y:S01]  /*2bf0*/  UIADD3 UR6, UR10, 0x802, URZ ;  /* 0x000008020a067890 */ /* 0x000fe2000fffe03f */
[----:B------:R-:W-:Y:S01]  /*2c00*/  UMOV UR7, 0x40000040 ;  /* 0x4000004000077882 */ /* 0x000fe20000000000 */
[----:B--2---:R-:W-:-:S07]  /*2c10*/  WARPGROUP.ARRIVE ;  /* 0x00000000000079c5 */ /* 0x004fce0000000000 */
[----:B------:R-:W-:Y:S03]  /*2c20*/  HGMMA.64x256x16.F32 R24, gdesc[UR4], R24, gsb0 ;  /* 0x03e00000041879f0 */ /* 0x000fe60008000818 */
        /* <DEDUP_REMOVED lines=65> */
[----:B0-----:R-:W2:Y:S04]  /*3040*/  LDL.LU.64 R24, [R1] ;  /* 0x0000000001187983 */ /* 0x001ea80000300a00 */
        /* <DEDUP_REMOVED lines=63> */
[----:B------:R-:W-:-:S02]  /*3440*/  UIADD3 UR4, UR11, 0x4, URZ ;  /* 0x000000040b047890 */ /* 0x000fc4000fffe03f */
[----:B------:R-:W-:Y:S01]  /*3450*/  UIADD3 UR6, UR10, 0x4, URZ ;  /* 0x000000040a067890 */ /* 0x000fe2000fffe03f */
[----:B------:R-:W-:Y:S01]  /*3460*/  UMOV UR5, 0x40000040 ;  /* 0x4000004000057882 */ /* 0x000fe20000000000 */
[----:B------:R-:W-:Y:S01]  /*3470*/  UMOV UR7, 0x40000040 ;  /* 0x4000004000077882 */ /* 0x000fe20000000000 */
[----:B--2---:R-:W-:-:S06]  /*3480*/  WARPGROUP.ARRIVE ;  /* 0x00000000000079c5 */ /* 0x004fcc0000000000 */
[----:B------:R-:W-:Y:S03]  /*3490*/  HGMMA.64x256x16.F32 R24, gdesc[UR4], R24, gsb0 ;  /* 0x03e00000041879f0 */ /* 0x000fe60008000818 */
        /* <DEDUP_REMOVED lines=41> */
[----:B------:R0:W-:Y:S01]  /*3730*/  STL [R1+0x50], R44 ;  /* 0x0000502c01007387 */ /* 0x0001e20000100800 */
[----:B------:R-:W-:Y:S01]  /*3740*/  IMAD.MOV.U32 R211, RZ, RZ, R127 ;  /* 0x000000ffffd37224 */ /* 0x000fe200078e007f */
[----:B------:R-:W-:Y:S01]  /*3750*/  MOV R183, R99 ;  /* 0x0000006300b77202 */ /* 0x000fe20000000f00 */
[----:B------:R-:W-:Y:S01]  /*3760*/  IMAD.MOV.U32 R209, RZ, RZ, R125 ;  /* 0x000000ffffd17224 */ /* 0x000fe200078e007d */
[----:B------:R-:W2:Y:S01]  /*3770*/  LDL.LU.64 R150, [R1+0x4d8] ;  /* 0x0004d80001967983 */ /* 0x000ea20000300a00 */
        /* <DEDUP_REMOVED lines=40> */
[----:B------:R-:W-:-:S02]  /*3a00*/  IMAD.MOV.U32 R182, RZ, RZ, R98 ;  /* 0x000000ffffb67224 */ /* 0x000fc400078e0062 */
[----:B------:R-:W-:Y:S01]  /*3a10*/  IMAD.MOV.U32 R180, RZ, RZ, R96 ;  /* 0x000000ffffb47224 */ /* 0x000fe200078e0060 */
[----:B------:R-:W2:Y:S01]  /*3a20*/  LDL.LU.64 R128, [R1+0x480] ;  /* 0x0004800001807983 */ /* 0x000ea20000300a00 */
[----:B------:R-:W-:Y:S02]  /*3a30*/  IMAD.MOV.U32 R181, RZ, RZ, R97 ;  /* 0x000000ffffb57224 */ /* 0x000fe400078e0061 */
[----:B------:R-:W-:Y:S01]  /*3a40*/  IMAD.MOV.U32 R179, RZ, RZ, R95 ;  /* 0x000000ffffb37224 */ /* 0x000fe200078e005f */
[----:B------:R-:W2:Y:S01]  /*3a50*/  LDL.LU.64 R126, [R1+0x478] ;  /* 0x00047800017e7983 */ /* 0x000ea20000300a00 */
[----:B------:R-:W-:Y:S02]  /*3a60*/  IMAD.MOV.U32 R176, RZ, RZ, R92 ;  /* 0x000000ffffb07224 */ /* 0x000fe400078e005c */
        /* <DEDUP_REMOVED lines=152> */
[----:B------:R-:W-:-:S02]  /*43f0*/  IMAD.MOV.U32 R144, RZ, RZ, R226 ;  /* 0x000000ffff907224 */ /* 0x000fc400078e00e2 */
[----:B------:R-:W-:Y:S02]  /*4400*/  IMAD.MOV.U32 R145, RZ, RZ, R225 ;  /* 0x000000ffff917224 */ /* 0x000fe400078e00e1 */
[----:B------:R-:W-:Y:S01]  /*4410*/  IMAD.MOV.U32 R147, RZ, RZ, R223 ;  /* 0x000000ffff937224 */ /* 0x000fe200078e00df */
[----:B------:R-:W-:Y:S01]  /*4420*/  MOV R223, R14 ;  /* 0x0000000e00df7202 */ /* 0x000fe20000000f00 */
[----:B------:R-:W-:Y:S02]  /*4430*/  IMAD.MOV.U32 R148, RZ, RZ, R222 ;  /* 0x000000ffff947224 */ /* 0x000fe400078e00de */
[----:B------:R-:W-:Y:S02]  /*4440*/  IMAD.MOV.U32 R149, RZ, RZ, R221 ;  /* 0x000000ffff957224 */ /* 0x000fe400078e00dd */
[----:B------:R-:W-:Y:S02]  /*4450*/  IMAD.MOV.U32 R150, RZ, RZ, R220 ;  /* 0x000000ffff967224 */ /* 0x000fe400078e00dc */
[----:B------:R-:W-:-:S02]  /*4460*/  IMAD.MOV.U32 R129, RZ, RZ, R22 ;  /* 0x000000ffff817224 */ /* 0x000fc400078e0016 */
        /* <DEDUP_REMOVED lines=8> */
[----:B------:R-:W-:Y:S01]  /*44f0*/  IMAD.MOV.U32 R219, RZ, RZ, R23 ;  /* 0x000000ffffdb7224 */ /* 0x000fe200078e0017 */
[----:B------:R0:W5:Y:S01]  /*4500*/  LDL.LU R22, [R1+0x2dc] ;  /* 0x0002dc0001167983 */ /* 0x0001620000300800 */
[----:B------:R-:W-:-:S02]  /*4510*/  IMAD.MOV.U32 R220, RZ, RZ, R21 ;  /* 0x000000ffffdc7224 */ /* 0x000fc400078e0015 */
[----:B------:R-:W-:Y:S01]  /*4520*/  IMAD.MOV.U32 R221, RZ, RZ, R20 ;  /* 0x000000ffffdd7224 */ /* 0x000fe200078e0014 */
[----:B------:R0:W5:Y:S01]  /*4530*/  LDL.LU R19, [R1+0x2d8] ;  /* 0x0002d80001137983 */ /* 0x0001620000300800 */
[----:B------:R-:W-:Y:S02]  /*4540*/  IMAD.MOV.U32 R222, RZ, RZ, R15 ;  /* 0x000000ffffde7224 */ /* 0x000fe400078e000f */
[----:B------:R-:W-:Y:S01]  /*4550*/  IMAD.MOV.U32 R224, RZ, RZ, R13 ;  /* 0x000000ffffe07224 */ /* 0x000fe200078e000d */
[----:B------:R0:W5:Y:S01]  /*4560*/  LDL.LU R18, [R1+0x2d4] ;  /* 0x0002d40001127983 */ /* 0x0001620000300800 */
[----:B------:R-:W-:Y:S02]  /*4570*/  IMAD.MOV.U32 R225, RZ, RZ, R12 ;  /* 0x000000ffffe17224 */ /* 0x000fe400078e000c */
        /* <DEDUP_REMOVED lines=78> */
[----:B-1----:R-:W2:Y:S04]  /*4a60*/  LDL.LU.64 R150, [R1+0x2c0] ;  /* 0x0002c00001967983 */ /* 0x002ea80000300a00 */
        /* <DEDUP_REMOVED lines=26> */
[----:B0-----:R-:W-:Y:S05]  /*4c10*/  @!P2 BRA `(.L_x_21) ;  /* 0x0000004000aca947 */ /* 0x001fea0003800000 */
[----:B------:R-:W-:Y:S01]  /*4c20*/  UIADD3 UR10, UR49, 0x1, URZ ;  /* 0x00000001310a7890 */ /* 0x000fe2000fffe03f */
[----:B------:R-:W-:Y:S01]  /*4c30*/  UMOV UR11, UR44 ;  /* 0x0000002c000b7c82 */ /* 0x000fe20008000000 */
[----:B------:R-:W-:Y:S02]  /*4c40*/  UMOV UR12, UR49 ;  /* 0x00000031000c7c82 */ /* 0x000fe40008000000 */
[----:B------:R-:W-:-:S04]  /*4c50*/  UISETP.NE.AND UP0, UPT, UR10, 0x3, UPT ;  /* 0x000000030a00788c */ /* 0x000fc8000bf05270 */
[----:B------:R-:W-:Y:S02]  /*4c60*/  USEL UR4, URZ, 0x1, UP0 ;  /* 0x000000013f047887 */ /* 0x000fe40008000000 */
[----:B------:R-:W-:Y:S02]  /*4c70*/  USEL UR10, UR10, URZ, UP0 ;  /* 0x0000003f0a0a7287 */ /* 0x000fe40008000000 */
[----:B------:R-:W-:-:S06]  /*4c80*/  ULOP3.LUT UR4, UR36, UR4, URZ, 0x3c, !UPT ;  /* 0x0000000424047292 */ /* 0x000fcc000f8e3c3f */
[----:B------:R-:W-:-:S07]  /*4c90*/  IMAD.U32 R0, RZ, RZ, UR4 ;  /* 0x00000004ff007e24 */ /* 0x000fce000f8e00ff */
.L_x_28:
[----:B------:R-:W-:Y:S05]  /*4ca0*/  @!P0 BRA `(.L_x_22) ;  /* 0x0000000000048947 */ /* 0x000fea0003800000 */
[----:B------:R-:W-:Y:S01]  /*4cb0*/  BPT.TRAP 0x1 ;  /* 0x000000040000795c */ /* 0x000fe20000300000 */
.L_x_22:
[----:B------:R-:W-:Y:S01]  /*4cc0*/  ULEA UR4, UR10, UR42, 0x3 ;  /* 0x0000002a0a047291 */ /* 0x000fe2000f8e183f */
[----:B------:R-:W-:-:S08]  /*4cd0*/  SHF.L.U32 R3, R0, 0x1f, RZ ;  /* 0x0000001f00037819 */ /* 0x000fd000000006ff */
[----:B------:R0:W1:Y:S01]  /*4ce0*/  SYNCS.PHASECHK.TRANS64.TRYWAIT P1, [UR4], R3 ;  /* 0x00000003ff0075a7 */ /* 0x0000620008020144 */
[----:B------:R-:W-:Y:S05]  /*4cf0*/  @!P0 BRA `(.L_x_23) ;  /* 0x0000000000048947 */ /* 0x000fea0003800000 */
[----:B------:R-:W-:Y:S01]  /*4d00*/  BPT.TRAP 0x1 ;  /* 0x000000040000795c */ /* 0x000fe20000300000 */
.L_x_23:
[----:B-1----:R-:W-:Y:S05]  /*4d10*/  @P1 BRA `(.L_x_24) ;  /* 0x0000000000081947 */ /* 0x002fea0003800000 */
[----:B------:R-:W1:Y:S02]  /*4d20*/  SYNCS.PHASECHK.TRANS64.TRYWAIT P1, [UR4], R3 ;  /* 0x00000003ff0075a7 */ /* 0x000e640008020144 */
[----:B-1----:R-:W-:Y:S05]  /*4d30*/  @!P1 BRA `(.L_x_25) ;  /* 0x00000160005c9947 */ /* 0x002fea0003800000 */
.L_x_24:
        /* <DEDUP_REMOVED lines=64> */
[----:B--2---:R-:W2:Y:S04]  /*5140*/  LDL.LU.64 R24, [R1] ;  /* 0x0000000001187983 */ /* 0x004ea80000300a00 */
        /* <DEDUP_REMOVED lines=63> */
[----:B------:R-:W-:-:S02]  /*5540*/  ULEA UR14, UR10, UR9, 0x9 ;  /* 0x000000090a0e7291 */ /* 0x000fc4000f8e483f */
[----:B------:R-:W-:Y:S01]  /*5550*/  ULEA UR13, UR10, UR8, 0xc ;  /* 0x000000080a0d7291 */ /* 0x000fe2000f8e603f */
[----:B-----5:R-:W-:Y:S01]  /*5560*/  STL [R1+0x2e0], R22 ;  /* 0x0002e01601007387 */ /* 0x020fe20000100800 */
[----:B------:R-:W-:Y:S01]  /*5570*/  UMOV UR5, 0x40000040 ;  /* 0x4000004000057882 */ /* 0x000fe20000000000 */
[----:B------:R-:W-:Y:S02]  /*5580*/  UMOV UR7, 0x40000040 ;  /* 0x4000004000077882 */ /* 0x000fe40000000000 */
[----:B------:R-:W-:Y:S01]  /*5590*/  UMOV UR4, UR14 ;  /* 0x0000000e00047c82 */ /* 0x000fe20008000000 */
[----:B------:R-:W-:Y:S01]  /*55a0*/  STL [R1+0x2dc], R19 ;  /* 0x0002dc1301007387 */ /* 0x000fe20000100800 */
[----:B------:R-:W-:-:S03]  /*55b0*/  UMOV UR6, UR13 ;  /* 0x0000000d00067c82 */ /* 0x000fc60008000000 */
[----:B------:R-:W-:Y:S04]  /*55c0*/  STL [R1+0x2d8], R18 ;  /* 0x0002d81201007387 */ /* 0x000fe80000100800 */
[----:B------:R-:W-:Y:S04]  /*55d0*/  STL [R1+0x2d4], R17 ;  /* 0x0002d41101007387 */ /* 0x000fe80000100800 */
[----:B------:R-:W-:Y:S04]  /*55e0*/  STL [R1+0x2d0], R16 ;  /* 0x0002d01001007387 */ /* 0x000fe80000100800 */
[----:B------:R3:W-:Y:S04]  /*55f0*/  STL [R1+0x2cc], R2 ;  /* 0x0002cc0201007387 */ /* 0x0007e80000100800 */
[----:B------:R4:W-:Y:S01]  /*5600*/  STL [R1+0x2c8], R0 ;  /* 0x0002c80001007387 */ /* 0x0009e20000100800 */
[----:B--2---:R-:W-:-:S06]  /*5610*/  WARPGROUP.ARRIVE ;  /* 0x00000000000079c5 */ /* 0x004fcc0000000000 */
[----:B------:R-:W-:Y:S03]  /*5620*/  HGMMA.64x256x16.F32 R24, gdesc[UR4], R24, gsb0 ;  /* 0x03e00000041879f0 */ /* 0x000fe60008000818 */
[----:B------:R-:W-:Y:S02]  /*5630*/  WARPGROUP.DEPBAR.LE gsb0, 0x0 ;  /* 0x00008000000079c5 */ /* 0x000fe40000010000 */
[----:B------:R-:W-:Y:S01]  /*5640*/  STL.64 [R1], R24 ;  /* 0x0000001801007387 */ /* 0x000fe20000100a00 */
[----:B---3--:R-:W-:Y:S01]  /*5650*/  IMAD.MOV.U32 R2, RZ, RZ, R150 ;  /* 0x000000ffff027224 */ /* 0x008fe200078e0096 */
[----:B----4-:R-:W-:Y:S01]  /*5660*/  MOV R0, R151 ;  /* 0x0000009700007202 */ /* 0x010fe20000000f00 */
[----:B-1----:R-:W-:Y:S01]  /*5670*/  IMAD.MOV.U32 R4, RZ, RZ, R148 ;  /* 0x000000ffff047224 */ /* 0x002fe200078e0094 */
[----:B------:R-:W-:Y:S01]  /*5680*/  STL.64 [R1+0x8], R26 ;  /* 0x0000081a01007387 */ /* 0x000fe20000100a00 */
[----:B0-----:R-:W-:Y:S01]  /*5690*/  IMAD.MOV.U32 R3, RZ, RZ, R149 ;  /* 0x000000ffff037224 */ /* 0x001fe200078e0095 */
        /* <DEDUP_REMOVED lines=141> */
[----:B------:R-:W-:-:S03]  /*5f70*/  IMAD.MOV.U32 R235, RZ, RZ, R45 ;  /* 0x000000ffffeb7224 */ /* 0x000fc600078e002d */
        /* <DEDUP_REMOVED lines=97> */
[----:B------:R-:W-:Y:S01]  /*6590*/  IMAD.MOV.U32 R139, RZ, RZ, R225 ;  /* 0x000000ffff8b7224 */ /* 0x000fe200078e00e1 */
[----:B------:R-:W-:Y:S01]  /*65a0*/  MOV R225, R11 ;  /* 0x0000000b00e17202 */ /* 0x000fe20000000f00 */
[----:B------:R-:W-:Y:S02]  /*65b0*/  IMAD.MOV.U32 R141, RZ, RZ, R223 ;  /* 0x000000ffff8d7224 */ /* 0x000fe400078e00df */
[----:B------:R-:W-:Y:S02]  /*65c0*/  IMAD.MOV.U32 R142, RZ, RZ, R222 ;  /* 0x000000ffff8e7224 */ /* 0x000fe400078e00de */
[----:B------:R-:W-:Y:S01]  /*65d0*/  IMAD.MOV.U32 R143, RZ, RZ, R221 ;  /* 0x000000ffff8f7224 */ /* 0x000fe200078e00dd */
[----:B------:R-:W-:Y:S01]  /*65e0*/  MOV R221, R15 ;  /* 0x0000000f00dd7202 */ /* 0x000fe20000000f00 */
[----:B------:R-:W-:Y:S02]  /*65f0*/  IMAD.MOV.U32 R145, RZ, RZ, R219 ;  /* 0x000000ffff917224 */ /* 0x000fe400078e00db */
        /* <DEDUP_REMOVED lines=23> */
[----:B------:R-:W-:Y:S01]  /*6770*/  IMAD.MOV.U32 R235, RZ, RZ, R0 ;  /* 0x000000ffffeb7224 */ /* 0x000fe200078e0000 */
[----:B------:R-:W-:Y:S02]  /*6780*/  UIADD3 UR4, UR14, 0x2, URZ ;  /* 0x000000020e047890 */ /* 0x000fe4000fffe03f */
[----:B------:R-:W-:Y:S01]  /*6790*/  UIADD3 UR6, UR13, 0x2, URZ ;  /* 0x000000020d067890 */ /* 0x000fe2000fffe03f */
[----:B------:R-:W-:Y:S01]  /*67a0*/  UMOV UR5, 0x40000040 ;  /* 0x4000004000057882 */ /* 0x000fe20000000000 */
[----:B------:R-:W-:Y:S01]  /*67b0*/  UMOV UR7, 0x40000040 ;  /* 0x4000004000077882 */ /* 0x000fe20000000000 */
        /* <DEDUP_REMOVED lines=235> */
[----:B------:R-:W-:Y:S01]  /*7670*/  STL.64 [R1+0x30], R36 ;  /* 0x0000302401007387 */ /* 0x000fe20000100a00 */
[----:B------:R-:W-:-:S03]  /*7680*/  MOV R4, R150 ;  /* 0x0000009600047202 */ /* 0x000fc60000000f00 */
[----:B------:R-:W-:Y:S01]  /*7690*/  STL.64 [R1+0x38], R38 ;  /* 0x0000382601007387 */ /* 0x000fe20000100a00 */
[----:B------:R-:W-:-:S03]  /*76a0*/  IMAD.MOV.U32 R3, RZ, RZ, R151 ;  /* 0x000000ffff037224 */ /* 0x000fc600078e0097 */
[----:B------:R-:W-:Y:S01]  /*76b0*/  STL.64 [R1+0x40], R40 ;  /* 0x0000402801007387 */ /* 0x000fe20000100a00 */
[----:B------:R-:W-:-:S03]  /*76c0*/  IMAD.MOV.U32 R6, RZ, RZ, R148 ;  /* 0x000000ffff067224 */ /* 0x000fc600078e0094 */
[----:B------:R-:W-:Y:S01]  /*76d0*/  STL.64 [R1+0x48], R42 ;  /* 0x0000482a01007387 */ /* 0x000fe20000100a00 */
[----:B------:R-:W-:Y:S01]  /*76e0*/  IMAD.MOV.U32 R5, RZ, RZ, R149 ;  /* 0x000000ffff057224 */ /* 0x000fe200078e0095 */
[----:B------:R-:W-:Y:S02]  /*76f0*/  MOV R8, R146 ;  /* 0x0000009200087202 */ /* 0x000fe40000000f00 */
[----:B------:R0:W-:Y:S01]  /*7700*/  STL [R1+0x50], R44 ;  /* 0x0000502c01007387 */ /* 0x0001e20000100800 */
[----:B------:R-:W-:-:S03]  /*7710*/  IMAD.MOV.U32 R7, RZ, RZ, R147 ;  /* 0x000000ffff077224 */ /* 0x000fc600078e0093 */
[----:B------:R-:W2:Y:S01]  /*7720*/  LDL.LU.64 R150, [R1+0x4e0] ;  /* 0x0004e00001967983 */ /* 0x000ea20000300a00 */
[----:B------:R-:W-:Y:S01]  /*7730*/  IMAD.MOV.U32 R10, RZ, RZ, R144 ;  /* 0x000000ffff0a7224 */ /* 0x000fe200078e0090 */
[----:B------:R-:W-:Y:S01]  /*7740*/  MOV R12, R142 ;  /* 0x0000008e000c7202 */ /* 0x000fe20000000f00 */
[----:B------:R-:W-:Y:S01]  /*7750*/  IMAD.MOV.U32 R9, RZ, RZ, R145 ;  /* 0x000000ffff097224 */ /* 0x000fe200078e0091 */
[----:B------:R-:W2:Y:S01]  /*7760*/  LDL.LU.64 R148, [R1+0x4d8] ;  /* 0x0004d80001947983 */ /* 0x000ea20000300a00 */
        /* <DEDUP_REMOVED lines=146> */
[----:B------:R-:W-:-:S03]  /*8090*/  IMAD.MOV.U32 R22, RZ, RZ, R45 ;  /* 0x000000ffff167224 */ /* 0x000fc600078e002d */
        /* <DEDUP_REMOVED lines=83> */
[----:B------:R-:W-:Y:S02]  /*85d0*/  IMAD.MOV.U32 R129, RZ, RZ, R22 ;  /* 0x000000ffff817224 */ /* 0x000fe400078e0016 */
        /* <DEDUP_REMOVED lines=25> */
[----:B------:R-:W-:-:S03]  /*8770*/  IMAD.MOV.U32 R234, RZ, RZ, R4 ;  /* 0x000000ffffea7224 */ /* 0x000fc600078e0004 */
[----:B------:R0:W5:Y:S03]  /*8780*/  LDL.LU R0, [R1+0x2c8] ;  /* 0x0002c80001007983 */ /* 0x0001660000300800 */
        /* <DEDUP_REMOVED lines=95> */
[----:B------:R-:W-:Y:S01]  /*8d80*/  BPT.TRAP 0x1 ;  /* 0x000000040000795c */ /* 0x000fe20000300000 */
.L_x_26:
[----:B------:R-:W-:Y:S02]  /*8d90*/  UISETP.GT.U32.AND UP0, UPT, UR37, 0x1, UPT ;  /* 0x000000012500788c */ /* 0x000fe4000bf04070 */
[----:B------:R-:W-:-:S04]  /*8da0*/  ULEA UR4, UR12, UR42, 0x3 ;  /* 0x0000002a0c047291 */ /* 0x000fc8000f8e183f */
[----:B------:R-:W-:Y:S01]  /*8db0*/  UIADD3 UR4, UR4, 0x18, URZ ;  /* 0x0000001804047890 */ /* 0x000fe2000fffe03f */
[----:B------:R-:W-:-:S03]  /*8dc0*/  PLOP3.LUT P1, PT, PT, PT, UP0, 0x80, 0x0 ;  /* 0x000000000000781c */ /* 0x000fc60003f2f008 */
[----:B------:R-:W-:-:S09]  /*8dd0*/  UPRMT UR4, URZ, 0x654, UR4 ;  /* 0x000006543f047896 */ /* 0x000fd20008000004 */
[----:B------:R-:W-:Y:S01]  /*8de0*/  SYNCS.ARRIVE.TRANS64.RED.A1T0 RZ, [UR4], RZ ;  /* 0x000000ffffff79a7 */ /* 0x000fe20008100404 */
[----:B------:R-:W-:Y:S05]  /*8df0*/  @P1 BRA `(.L_x_27) ;  /* 0x0000000000041947 */ /* 0x000fea0003800000 */
[----:B------:R-:W-:Y:S01]  /*8e00*/  BPT.TRAP 0x1 ;  /* 0x000000040000795c */ /* 0x000fe20000300000 */
.L_x_27:
[----:B------:R-:W-:Y:S02]  /*8e10*/  UISETP.GT.AND UP2, UPT, UR11, 0x1, UPT ;  /* 0x000000010b00788c */ /* 0x000fe4000bf44270 */
[----:B------:R-:W-:Y:S02]  /*8e20*/  UIADD3 UR10, UR10, 0x1, URZ ;  /* 0x000000010a0a7890 */ /* 0x000fe4000fffe03f */
[----:B------:R-:W-:Y:S02]  /*8e30*/  UIADD3 UR12, UR12, 0x1, URZ ;  /* 0x000000010c0c7890 */ /* 0x000fe4000fffe03f */
[----:B------:R-:W-:Y:S01]  /*8e40*/  PLOP3.LUT P1, PT, PT, PT, UP2, 0x80, 0x0 ;  /* 0x000000000000781c */ /* 0x000fe20003f2f028 */
[----:B------:R-:W-:Y:S02]  /*8e50*/  UISETP.NE.AND UP0, UPT, UR10, 0x3, UPT ;  /* 0x000000030a00788c */ /* 0x000fe4000bf05270 */
[----:B------:R-:W-:Y:S02]  /*8e60*/  UISETP.NE.AND UP1, UPT, UR12, 0x3, UPT ;  /* 0x000000030c00788c */ /* 0x000fe4000bf25270 */
[----:B------:R-:W-:-:S02]  /*8e70*/  USEL UR4, URZ, 0x1, UP0 ;  /* 0x000000013f047887 */ /* 0x000fc40008000000 */
[----:B------:R-:W-:Y:S02]  /*8e80*/  UIADD3 UR11, UR11, -0x1, URZ ;  /* 0xffffffff0b0b7890 */ /* 0x000fe4000fffe03f */
[----:B------:R-:W-:Y:S02]  /*8e90*/  USEL UR10, UR10, URZ, UP0 ;  /* 0x0000003f0a0a7287 */ /* 0x000fe40008000000 */
[----:B------:R-:W-:Y:S01]  /*8ea0*/  USEL UR12, UR12, URZ, UP1 ;  /* 0x0000003f0c0c7287 */ /* 0x000fe20008800000 */
[----:B-----5:R-:W-:Y:S01]  /*8eb0*/  LOP3.LUT R0, R0, UR4, RZ, 0x3c, !PT ;  /* 0x0000000400007c12 */ /* 0x020fe2000f8e3cff */
[----:B------:R-:W-:Y:S10]  /*8ec0*/  @P1 BRA `(.L_x_28) ;  /* 0xffffffbc00741947 */ /* 0x000ff4000383ffff */
.L_x_21:
[----:B------:R-:W0:Y:S02]  /*8ed0*/  LDC R0, c[0x0][0x28c] ;  /* 0x0000a300ff007b82 */ /* 0x000e240000000800 */
[----:B0-----:R-:W-:Y:S01]  /*8ee0*/  ISETP.GE.AND P1, PT, R0, 0x1, PT ;  /* 0x000000010000780c */ /* 0x001fe20003f26270 */
[----:B------:R-:W-:-:S04]  /*8ef0*/  IMAD.U32 R0, RZ, RZ, UR45 ;  /* 0x0000002dff007e24 */ /* 0x000fc8000f8e00ff */
[----:B------:R0:W-:Y:S08]  /*8f00*/  SYNCS.ARRIVE.TRANS64.A1T0 RZ, [R0+UR43], RZ ;  /* 0x000000ff00ff79a7 */ /* 0x0001f0000810002b */
[----:B0-----:R-:W-:Y:S05]  /*8f10*/  @!P1 BRA `(.L_x_29) ;  /* 0x0000000000389947 */ /* 0x001fea0003800000 */
[----:B------:R-:W-:Y:S05]  /*8f20*/  @!P0 BRA `(.L_x_30) ;  /* 0x0000000000048947 */ /* 0x000fea0003800000 */
[----:B------:R-:W-:Y:S01]  /*8f30*/  BPT.TRAP 0x1 ;  /* 0x000000040000795c */ /* 0x000fe20000300000 */
.L_x_30:
[----:B------:R-:W-:Y:S02]  /*8f40*/  UIADD3 UR6, UR44, UR49, URZ ;  /* 0x000000312c067290 */ /* 0x000fe4000fffe03f */
[----:B------:R-:W-:Y:S02]  /*8f50*/  UISETP.GT.U32.AND UP0, UPT, UR37, 0x1, UPT ;  /* 0x000000012500788c */ /* 0x000fe4000bf04070 */
[----:B------:R-:W-:-:S04]  /*8f60*/  UIMAD.WIDE.U32 UR4, UR6, -0x55555555, URZ ;  /* 0xaaaaaaab060478a5 */ /* 0x000fc8000f8e003f */
[----:B------:R-:W-:Y:S01]  /*8f70*/  USHF.R.U32.HI UR4, URZ, 0x1, UR5 ;  /* 0x000000013f047899 */ /* 0x000fe20008011605 */
[----:B------:R-:W-:-:S03]  /*8f80*/  PLOP3.LUT P0, PT, PT, PT, UP0, 0x80, 0x0 ;  /* 0x000000000000781c */ /* 0x000fc60003f0f008 */
[----:B------:R-:W-:-:S04]  /*8f90*/  UIMAD UR6, UR4, -0x3, UR6 ;  /* 0xfffffffd040678a4 */ /* 0x000fc8000f8e0206 */
[----:B------:R-:W-:-:S04]  /*8fa0*/  ULEA UR6, UR6, UR42, 0x3 ;  /* 0x0000002a06067291 */ /* 0x000fc8000f8e183f */
[----:B------:R-:W-:-:S04]  /*8fb0*/  UIADD3 UR6, UR6, 0x18, URZ ;  /* 0x0000001806067890 */ /* 0x000fc8000fffe03f */
[----:B------:R-:W-:-:S09]  /*8fc0*/  UPRMT UR6, URZ, 0x654, UR6 ;  /* 0x000006543f067896 */ /* 0x000fd20008000006 */
[----:B------:R-:W-:Y:S01]  /*8fd0*/  SYNCS.ARRIVE.TRANS64.RED.A1T0 RZ, [UR6], RZ ;  /* 0x000000ffffff79a7 */ /* 0x000fe20008100406 */
[----:B------:R-:W-:Y:S05]  /*8fe0*/  @P0 BRA `(.L_x_29) ;  /* 0x0000000000040947 */ /* 0x000fea0003800000 */
[----:B------:R-:W-:Y:S01]  /*8ff0*/  BPT.TRAP 0x1 ;  /* 0x000000040000795c */ /* 0x000fe20000300000 */
.L_x_29:
[----:B------:R-:W-:Y:S01]  /*9000*/  IMAD.U32 R0, RZ, RZ, UR46 ;  /* 0x0000002eff007e24 */ /* 0x000fe2000f8e00ff */
[----:B------:R-:W-:Y:S02]  /*9010*/  UIADD3 UR49, UR40, UR49, URZ ;  /* 0x0000003128317290 */ /* 0x000fe4000fffe03f */
[----:B------:R-:W-:Y:S02]  /*9020*/  UISETP.GE.U32.AND UP1, UPT, UR40, 0x3, UPT ;  /* 0x000000032800788c */ /* 0x000fe4000bf26070 */
[----:B------:R-:W-:Y:S01]  /*9030*/  SHF.L.U32 R0, R0, 0x1f, RZ ;  /* 0x0000001f00007819 */ /* 0x000fe200000006ff */
[----:B------:R-:W-:Y:S02]  /*9040*/  UISETP.GT.U32.AND UP0, UPT, UR49, 0x2, UPT ;  /* 0x000000023100788c */ /* 0x000fe4000bf04070 */
[----:B------:R-:W-:Y:S01]  /*9050*/  UIMAD.WIDE.U32 UR4, UR49, -0x55555555, URZ ;  /* 0xaaaaaaab310478a5 */ /* 0x000fe2000f8e003f */
[----:B-----5:R-:W0:Y:S01]  /*9060*/  SYNCS.PHASECHK.TRANS64.TRYWAIT P0, [R22+UR41+0x10], R0 ;  /* 0x00001000160075a7 */ /* 0x020e220008000169 */
[----:B------:R-:W-:-:S02]  /*9070*/  UISETP.LT.U32.AND UP0, UPT, UR40, 0x3, UP0 ;  /* 0x000000032800788c */ /* 0x000fc40008701070 */
[----:B------:R-:W-:Y:S02]  /*9080*/  USHF.R.U32.HI UR4, URZ, 0x1, UR5 ;  /* 0x000000013f047899 */ /* 0x000fe40008011605 */
[----:B------:R-:W-:Y:S02]  /*9090*/  USEL UR6, URZ, 0x1, !UP0 ;  /* 0x000000013f067887 */ /* 0x000fe4000c000000 */
[----:B------:R-:W-:Y:S02]  /*90a0*/  UIMAD UR49, UR4, -0x3, UR49 ;  /* 0xfffffffd043178a4 */ /* 0x000fe4000f8e0231 */
[----:B------:R-:W-:-:S04]  /*90b0*/  ULOP3.LUT UR36, UR36, UR6, URZ, 0x3c, !UPT ;  /* 0x0000000624247292 */ /* 0x000fc8000f8e3c3f */
[----:B------:R-:W-:Y:S01]  /*90c0*/  @UP1 ULOP3.LUT UR36, UR36, 0x1, UR4, 0x78, !UPT ;  /* 0x0000000124241892 */ /* 0x000fe2000f8e7804 */
[----:B0-----:R-:W-:Y:S11]  /*90d0*/  @!P0 BRA `(.L_x_31) ;  /* 0x0000011c008c8947 */ /* 0x001ff60003800000 */
.L_x_568:
[----:B------:R-:W2:Y:S01]  /*90e0*/  LDL R22, [R1+0x208] ;  /* 0x0002080001167983 */ /* 0x000ea20000100800 */
[----:B------:R-:W-:Y:S01]  /*90f0*/  SHF.R.S32.HI R20, RZ, 0x1f, R17 ;  /* 0x0000001fff147819 */ /* 0x000fe20000011411 */
[----:B0-----:R-:W0:Y:S01]  /*9100*/  LDC R3, c[0x0][0x288] ;  /* 0x0000a200ff037b82 */ /* 0x001e220000000800 */
[----:B------:R-:W-:Y:S01]  /*9110*/  ULDC.64 UR4, c[0x0][0x5d0] ;  /* 0x0001740000047ab9 */ /* 0x000fe20000000a00 */
[----:B------:R-:W-:Y:S02]  /*9120*/  SHF.L.U32 R6, R19, 0x9, RZ ;  /* 0x0000000913067819 */ /* 0x000fe400000006ff */
[----:B------:R-:W-:Y:S02]  /*9130*/  IMAD R0, R20, UR4, RZ ;  /* 0x0000000414007c24 */ /* 0x000fe4000f8e02ff */
[----:B------:R-:W-:Y:S02]  /*9140*/  SHF.R.S32.HI R7, RZ, 0x1f, R6 ;  /* 0x0000001fff077819 */ /* 0x000fe40000011406 */
[----:B------:R-:W-:-:S02]  /*9150*/  IMAD R0, R17, UR5, R0 ;  /* 0x0000000511007c24 */ /* 0x000fc4000f8e0200 */
[----:B--2---:R-:W-:-:S05]  /*9160*/  IMAD.SHL.U32 R12, R22, 0x2, RZ ;  /* 0x00000002160c7824 */ /* 0x004fca00078e00ff */
[----:B------:R-:W-:-:S03]  /*9170*/  SHF.R.S32.HI R13, RZ, 0x1f, R12 ;  /* 0x0000001fff0d7819 */ /* 0x000fc6000001140c */
[----:B------:R-:W-:Y:S01]  /*9180*/  IMAD.WIDE.U32 R4, R17, UR4, R12 ;  /* 0x0000000411047c25 */ /* 0x000fe2000f8e000c */
[----:B------:R-:W-:Y:S02]  /*9190*/  ULDC UR4, c[0x0][0x284] ;  /* 0x0000a10000047ab9 */ /* 0x000fe40000000800 */
[----:B------:R-:W-:-:S04]  /*91a0*/  IADD3 R10, P0, R6, R4, RZ ;  /* 0x00000004060a7210 */ /* 0x000fc80007f1e0ff */
[----:B------:R-:W-:Y:S01]  /*91b0*/  IADD3.X R11, R7, R5, R0, P0, !PT ;  /* 0x00000005070b7210 */ /* 0x000fe200007fe400 */
[----:B------:R-:W-:-:S05]  /*91c0*/  IMAD.SHL.U32 R0, R18, 0x40, RZ ;  /* 0x0000004012007824 */ /* 0x000fca00078e00ff */
[----:B------:R-:W-:-:S04]  /*91d0*/  ISETP.GE.AND P0, PT, R0, UR4, PT ;  /* 0x0000000400007c0c */ /* 0x000fc8000bf06270 */
[----:B0-----:R-:W-:-:S13]  /*91e0*/  ISETP.GE.OR P0, PT, R6, R3, P0 ;  /* 0x000000030600720c */ /* 0x001fda0000706670 */
[----:B------:R-:W-:Y:S05]  /*91f0*/  @P0 BRA `(.L_x_32) ;  /* 0x0000010400500947 */ /* 0x000fea0003800000 */
[----:B------:R-:W2:Y:S01]  /*9200*/  LDL.64 R8, [R1+0x210] ;  /* 0x0002100001087983 */ /* 0x000ea20000100a00 */
[----:B------:R-:W0:Y:S03]  /*9210*/  LDC.64 R14, c[0x0][0x5c8] ;  /* 0x00017200ff0e7b82 */ /* 0x000e260000000a00 */
[----:B------:R-:W3:Y:S01]  /*9220*/  LDL R21, [R1+0x20c] ;  /* 0x00020c0001157983 */ /* 0x000ee20000100800 */
[----:B------:R-:W-:Y:S01]  /*9230*/  FSETP.NEU.AND P2, PT, R16, RZ, PT ;  /* 0x000000ff1000720b */ /* 0x000fe20003f4d000 */
[----:B------:R-:W-:-:S04]  /*9240*/  IMAD R3, R22, -0x2, R3 ;  /* 0xfffffffe16037824 */ /* 0x000fc800078e0203 */
[----:B------:R-:W-:Y:S01]  /*9250*/  IMAD.IADD R3, R3, 0x1, -R6 ;  /* 0x0000000103037824 */ /* 0x000fe200078e0a06 */
[----:B------:R-:W-:Y:S04]  /*9260*/  BSSY B0, `(.L_x_32) ;  /* 0x000104d000007945 */ /* 0x000fe80003800000 */
[----:B------:R-:W-:Y:S01]  /*9270*/  ISETP.GT.AND P0, PT, R3, RZ, PT ;  /* 0x000000ff0300720c */ /* 0x000fe20003f04270 */
[----:B--2---:R-:W-:-:S04]  /*9280*/  IMAD.WIDE R8, R18, 0x40, R8 ;  /* 0x0000004012087825 */ /* 0x004fc800078e0208 */
[-C--:B0-----:R-:W-:Y:S02]  /*9290*/  IMAD R5, R9, R14.reuse, RZ ;  /* 0x0000000e09057224 */ /* 0x081fe400078e02ff */
[----:B---3--:R-:W-:Y:S02]  /*92a0*/  IMAD.IADD R0, R21, 0x1, -R0 ;  /* 0x0000000115007824 */ /* 0x008fe400078e0a00 */
[----:B------:R-:W-:-:S04]  /*92b0*/  IMAD.WIDE.U32 R10, R8, R14, R10 ;  /* 0x0000000e080a7225 */ /* 0x000fc800078e000a */
[----:B------:R-:W-:Y:S01]  /*92c0*/  IMAD R5, R8, R15, R5 ;  /* 0x0000000f08057224 */ /* 0x000fe200078e0205 */
[----:B------:R-:W-:-:S04]  /*92d0*/  ISETP.GT.AND P1, PT, R0, RZ, P0 ;  /* 0x000000ff0000720c */ /* 0x000fc80000724270 */
[----:B------:R-:W-:Y:S01]  /*92e0*/  IADD3 R5, R11, R5, RZ ;  /* 0x000000050b057210 */ /* 0x000fe20007ffe0ff */
[----:B------:R-:W-:Y:S08]  /*92f0*/  @!P2 BRA `(.L_x_33) ;  /* 0x000000b0009ca947 */ /* 0x000ff00003800000 */
[----:B------:R-:W0:Y:S01]  /*9300*/  LDC.64 R22, c[0x0][0x5b8] ;  /* 0x00016e00ff167b82 */ /* 0x000e220000000a00 */
[----:B------:R-:W-:Y:S01]  /*9310*/  ULDC.64 UR4, c[0x0][0x5c0] ;  /* 0x0001700000047ab9 */ /* 0x000fe20000000a00 */
[----:B------:R-:W2:Y:S01]  /*9320*/  LDL.LU R158, [R1] ;  /* 0x00000000019e7983 */ /* 0x000ea20000300800 */
[----:B------:R-:W-:-:S04]  /*9330*/  LEA R4, P2, R10, UR4, 0x1 ;  /* 0x000000040a047c11 */ /* 0x000fc8000f8408ff */
[----:B------:R-:W-:Y:S01]  /*9340*/  LEA.HI.X R5, R10, UR5, R5, 0x1, P2 ;  /* 0x000000050a057c11 */ /* 0x000fe200090f0c05 */
[----:B------:R-:W1:Y:S01]  /*9350*/  LDC.64 R18, c[0x0][0x5b0] ;  /* 0x00016c00ff127b82 */ /* 0x000e620000000a00 */
[----:B0-----:R-:W-:-:S07]  /*9360*/  IMAD R157, R20, R22, RZ ;  /* 0x00000016149d7224 */ /* 0x001fce00078e02ff */
[----:B------:R-:W0:Y:S01]  /*9370*/  LDC.64 R20, c[0x0][0x5a8] ;  /* 0x00016a00ff147b82 */ /* 0x000e220000000a00 */
[----:B------:R-:W-:-:S04]  /*9380*/  IMAD.WIDE.U32 R10, R17, R22, R12 ;  /* 0x00000016110a7225 */ /* 0x000fc800078e000c */
[----:B------:R-:W-:Y:S01]  /*9390*/  IMAD R157, R17, R23, R157 ;  /* 0x00000017119d7224 */ /* 0x000fe200078e029d */
[----:B------:R-:W-:Y:S01]  /*93a0*/  IADD3 R152, P2, R6, R10, RZ ;  /* 0x0000000a06987210 */ /* 0x000fe20007f5e0ff */
[----:B-1----:R-:W-:-:S03]  /*93b0*/  IMAD R23, R9, R18, RZ ;  /* 0x0000001209177224 */ /* 0x002fc600078e02ff */
[----:B------:R-:W-:Y:S01]  /*93c0*/  IADD3.X R153, R7, R11, R157, P2, !PT ;  /* 0x0000000b07997210 */ /* 0x000fe200017fe49d */
[C---:B------:R-:W-:Y:S02]  /*93d0*/  IMAD R23, R8.reuse, R19, R23 ;  /* 0x0000001308177224 */ /* 0x040fe400078e0217 */
[----:B------:R-:W-:-:S04]  /*93e0*/  IMAD.WIDE.U32 R10, R8, R18, R152 ;  /* 0x00000012080a7225 */ /* 0x000fc800078e0098 */
[----:B------:R-:W-:Y:S01]  /*93f0*/  IMAD.IADD R9, R11, 0x1, R23 ;  /* 0x000000010b097824 */ /* 0x000fe200078e0217 */
[----:B0-----:R-:W-:-:S04]  /*9400*/  LEA R154, P2, R10, R20, 0x1 ;  /* 0x000000140a9a7211 */ /* 0x001fc800078408ff */
[----:B------:R-:W-:-:S05]  /*9410*/  LEA.HI.X R155, R10, R21, R9, 0x1, P2 ;  /* 0x000000150a9b7211 */ /* 0x000fca00010f0c09 */
[----:B------:R-:W3:Y:S01]  /*9420*/  @P1 LDG.E.LTC128B.U16 R156, desc[UR52][R154.64] ;  /* 0x000000349a9c1981 */ /* 0x000ee2000c1e1520 */
[----:B------:R-:W-:Y:S01]  /*9430*/  IMAD.WIDE.U32 R10, R8, R18, R6 ;  /* 0x00000012080a7225 */ /* 0x000fe200078e0006 */
[----:B------:R-:W-:Y:S03]  /*9440*/  BSSY B1, `(.L_x_34) ;  /* 0x0000014000017945 */ /* 0x000fe60003800000 */
[----:B---3--:R-:W-:-:S05]  /*9450*/  HADD2.F32 R9, -RZ, R156.H0_H0 ;  /* 0x2000009cff097230 */ /* 0x008fca0000004100 */
[----:B------:R-:W-:-:S04]  /*9460*/  FMUL R9, R9, R16 ;  /* 0x0000001009097220 */ /* 0x000fc80000400000 */
[----:B--2---:R-:W-:-:S05]  /*9470*/  FFMA R9, R158, R2, R9 ;  /* 0x000000029e097223 */ /* 0x004fca0000000009 */
[----:B------:R-:W-:-:S05]  /*9480*/  F2FP.F16.F32.PACK_AB R9, RZ, R9 ;  /* 0x00000009ff09723e */ /* 0x000fca00000000ff */
[----:B------:R0:W-:Y:S01]  /*9490*/  @P1 STG.E.U16 desc[UR52][R4.64], R9 ;  /* 0x0000000904001986 */ /* 0x0001e2000c101534 */
[----:B------:R-:W-:-:S04]  /*94a0*/  IADD3 R154, P1, R12, R10, RZ ;  /* 0x0000000a0c9a7210 */ /* 0x000fc80007f3e0ff */
[----:B------:R-:W-:-:S03]  /*94b0*/  IADD3.X R155, R13, R23, R11, P1, !PT ;  /* 0x000000170d9b7210 */ /* 0x000fc60000ffe40b */
[----:B------:R-:W-:-:S04]  /*94c0*/  IMAD.WIDE.U32 R154, R17, R22, R154 ;  /* 0x00000016119a7225 */ /* 0x000fc800078e009a */
[----:B0-----:R-:W-:Y:S01]  /*94d0*/  IMAD.IADD R9, R157, 0x1, R155 ;  /* 0x000000019d097824 */ /* 0x001fe200078e029b */
[----:B------:R-:W-:Y:S02]  /*94e0*/  LEA R10, P1, R154, R20, 0x1 ;  /* 0x000000149a0a7211 */ /* 0x000fe400078208ff */
[----:B------:R-:W-:Y:S02]  /*94f0*/  SHF.L.U64.HI R155, R18, 0x3, R19 ;  /* 0x00000003129b7819 */ /* 0x000fe40000010213 */
[----:B------:R-:W-:Y:S01]  /*9500*/  LEA.HI.X R11, R154, R21, R9, 0x1, P1 ;  /* 0x000000159a0b7211 */ /* 0x000fe200008f0c09 */
[----:B------:R-:W-:Y:S01]  /*9510*/  IMAD.SHL.U32 R154, R18, 0x8, RZ ;  /* 0x00000008129a7824 */ /* 0x000fe200078e00ff */
[----:B------:R-:W-:-:S03]  /*9520*/  ISETP.GT.AND P1, PT, R3, 0x1, PT ;  /* 0x000000010300780c */ /* 0x000fc60003f24270 */
[----:B------:R-:W-:Y:S01]  /*9530*/  IMAD.WIDE.U32 R8, R8, R18, R154 ;  /* 0x0000001208087225 */ /* 0x000fe200078e009a */
[----:B------:R-:W-:Y:S02]  /*9540*/  ISETP.GT.AND P2, PT, R0, RZ, P1 ;  /* 0x000000ff0000720c */ /* 0x000fe40000f44270 */
[----:B------:R-:W-:-:S11]  /*9550*/  PRMT R18, R156, 0x7610, R18 ;  /* 0x000076109c127816 */ /* 0x000fd60000000012 */
[----:B------:R-:W-:Y:S05]  /*9560*/  @!P2 BRA `(.L_x_35) ;  /* 0x000000000004a947 */ /* 0x000fea0003800000 */
[----:B------:R0:W5:Y:S02]  /*9570*/  LDG.E.LTC128B.U16 R18, desc[UR52][R10.64+0x2] ;  /* 0x000002340a127981 */ /* 0x000164000c1e1520 */
.L_x_35:
[----:B------:R-:W-:Y:S05]  /*9580*/  BSYNC B1 ;  /* 0x0000000000017941 */ /* 0x000fea0003800000 */
.L_x_34:
[----:B------:R-:W2:Y:S01]  /*9590*/  LDL.LU R155, [R1+0x4] ;  /* 0x00000400019b7983 */ /* 0x000ea20000300800 */
[----:B-----5:R-:W-:Y:S01]  /*95a0*/  HADD2.F32 R19, -RZ, R18.H0_H0 ;  /* 0x20000012ff137230 */ /* 0x020fe20000004100 */
[----:B------:R-:W-:Y:S02]  /*95b0*/  IADD3 R23, R23, R9, RZ ;  /* 0x0000000917177210 */ /* 0x000fe40007ffe0ff */
[----:B------:R-:W-:Y:S01]  /*95c0*/  ISETP.GT.AND P0, PT, R0, 0x8, P0 ;  /* 0x000000080000780c */ /* 0x000fe20000704270 */
[----:B------:R-:W3:Y:S01]  /*95d0*/  LDL.LU R154, [R1+0x8] ;  /* 0x00000800019a7983 */ /* 0x000ee20000300800 */
[----:B------:R-:W-:-:S04]  /*95e0*/  FMUL R19, R19, R16 ;  /* 0x0000001013137220 */ /* 0x000fc80000400000 */
[----:B--2---:R-:W-:-:S05]  /*95f0*/  FFMA R19, R155, R2, R19 ;  /* 0x000000029b137223 */ /* 0x004fca0000000013 */
[----:B------:R-:W-:-:S05]  /*9600*/  F2FP.F16.F32.PACK_AB R19, RZ, R19 ;  /* 0x00000013ff13723e */ /* 0x000fca00000000ff */
[----:B------:R1:W-:Y:S01]  /*9610*/  @P2 STG.E.U16 desc[UR52][R4.64+0x2], R19 ;  /* 0x0000021304002986 */ /* 0x0003e2000c101534 */
[----:B------:R-:W-:-:S05]  /*9620*/  IADD3 R9, P2, R152, R8, RZ ;  /* 0x0000000898097210 */ /* 0x000fca0007f5e0ff */
[----:B------:R-:W-:Y:S01]  /*9630*/  IMAD.X R153, R23, 0x1, R153, P2 ;  /* 0x0000000117997824 */ /* 0x000fe200010e0699 */
[----:B------:R-:W-:-:S04]  /*9640*/  LEA R152, P2, R9, R20, 0x1 ;  /* 0x0000001409987211 */ /* 0x000fc800078408ff */
[----:B------:R-:W-:-:S05]  /*9650*/  LEA.HI.X R153, R9, R21, R153, 0x1, P2 ;  /* 0x0000001509997211 */ /* 0x000fca00010f0c99 */
[----:B------:R-:W2:Y:S01]  /*9660*/  @P0 LDG.E.LTC128B.U16 R18, desc[UR52][R152.64] ;  /* 0x0000003498120981 */ /* 0x000ea2000c1e1520 */
[----:B------:R-:W-:Y:S01]  /*9670*/  IADD3 R8, P2, P3, R12, R8, R6 ;  /* 0x000000080c087210 */ /* 0x000fe20007b5e006 */
[----:B------:R-:W-:Y:S01]  /*9680*/  BSSY B1, `(.L_x_36) ;  /* 0x0000011000017945 */ /* 0x000fe20003800000 */
[----:B------:R-:W-:Y:S02]  /*9690*/  SHF.L.U64.HI R15, R14, 0x4, R15 ;  /* 0x000000040e0f7819 */ /* 0x000fe4000001020f */
[----:B------:R-:W-:Y:S02]  /*96a0*/  IADD3.X R9, R13, R23, R7, P2, P3 ;  /* 0x000000170d097210 */ /* 0x000fe400017e6407 */
[----:B------:R-:W-:Y:S01]  /*96b0*/  ISETP.GT.AND P1, PT, R0, 0x8, P1 ;  /* 0x000000080000780c */ /* 0x000fe20000f24270 */
[----:B------:R-:W-:-:S04]  /*96c0*/  IMAD.WIDE.U32 R22, R17, R22, R8 ;  /* 0x0000001611167225 */ /* 0x000fc800078e0008 */
[----:B------:R-:W-:Y:S01]  /*96d0*/  IMAD.IADD R157, R157, 0x1, R23 ;  /* 0x000000019d9d7824 */ /* 0x000fe200078e0217 */
[----:B------:R-:W-:-:S04]  /*96e0*/  LEA R8, P2, R22, R20, 0x1 ;  /* 0x0000001416087211 */ /* 0x000fc800078408ff */
[----:B------:R-:W-:Y:S01]  /*96f0*/  LEA.HI.X R9, R22, R21, R157, 0x1, P2 ;  /* 0x0000001516097211 */ /* 0x000fe200010f0c9d */
[----:B--2---:R-:W-:-:S05]  /*9700*/  HADD2.F32 R6, -RZ, R18.H0_H0 ;  /* 0x20000012ff067230 */ /* 0x004fca0000004100 */
[----:B------:R-:W-:-:S04]  /*9710*/  FMUL R6, R6, R16 ;  /* 0x0000001006067220 */ /* 0x000fc80000400000 */
[----:B---3--:R-:W-:Y:S01]  /*9720*/  FFMA R12, R154, R2, R6 ;  /* 0x000000029a0c7223 */ /* 0x008fe20000000006 */
[----:B------:R-:W-:-:S04]  /*9730*/  LEA R6, P2, R14, R4, 0x4 ;  /* 0x000000040e067211 */ /* 0x000fc800078420ff */
[----:B------:R-:W-:Y:S01]  /*9740*/  F2FP.F16.F32.PACK_AB R12, RZ, R12 ;  /* 0x0000000cff0c723e */ /* 0x000fe200000000ff */
[----:B------:R-:W-:-:S05]  /*9750*/  IMAD.X R7, R15, 0x1, R5, P2 ;  /* 0x000000010f077824 */ /* 0x000fca00010e0605 */
[----:B------:R1:W-:Y:S01]  /*9760*/  @P0 STG.E.U16 desc[UR52][R6.64], R12 ;  /* 0x0000000c06000986 */ /* 0x0003e2000c101534 */
[----:B------:R-:W-:Y:S05]  /*9770*/  @!P1 BRA `(.L_x_37) ;  /* 0x0000000000049947 */ /* 0x000fea0003800000 */
[----:B------:R2:W5:Y:S02]  /*9780*/  LDG.E.LTC128B.U16 R18, desc[UR52][R8.64+0x2] ;  /* 0x0000023408127981 */ /* 0x000564000c1e1520 */
.L_x_37:
[----:B------:R-:W-:Y:S05]  /*9790*/  BSYNC B1 ;  /* 0x0000000000017941 */ /* 0x000fea0003800000 */
.L_x_36:
[----:B------:R-:W3:Y:S01]  /*97a0*/  LDL.LU R13, [R1+0xc] ;  /* 0x00000c00010d7983 */ /* 0x000ee20000300800 */
[----:B-1---5:R-:W-:Y:S01]  /*97b0*/  HADD2.F32 R12, -RZ, R18.H0_H0 ;  /* 0x20000012ff0c7230 */ /* 0x022fe20000004100 */
[----:B------:R-:W-:Y:S01]  /*97c0*/  ISETP.GT.AND P0, PT, R3, 0x8, PT ;  /* 0x000000080300780c */ /* 0x000fe20003f04270 */
[----:B------:R-:W-:Y:S03]  /*97d0*/  BSSY B1, `(.L_x_38) ;  /* 0x0000009000017945 */ /* 0x000fe60003800000 */
[----:B------:R-:W-:Y:S01]  /*97e0*/  FMUL R12, R12, R16 ;  /* 0x000000100c0c7220 */ /* 0x000fe20000400000 */
[----:B------:R-:W-:-:S03]  /*97f0*/  ISETP.GT.AND P2, PT, R0, RZ, P0 ;  /* 0x000000ff0000720c */ /* 0x000fc60000744270 */
[----:B---3--:R-:W-:-:S05]  /*9800*/  FFMA R12, R13, R2, R12 ;  /* 0x000000020d0c7223 */ /* 0x008fca000000000c */
[----:B------:R-:W-:-:S05]  /*9810*/  F2FP.F16.F32.PACK_AB R12, RZ, R12 ;  /* 0x0000000cff0c723e */ /* 0x000fca00000000ff */
[----:B------:R1:W-:Y:S02]  /*9820*/  @P1 STG.E.U16 desc[UR52][R6.64+0x2], R12 ;  /* 0x0000020c06001986 */ /* 0x0003e4000c101534 */
[----:B-1----:R-:W-:Y:S01]  /*9830*/  PRMT R12, R18, 0x7610, R12 ;  /* 0x00007610120c7816 */ /* 0x002fe2000000000c */
[----:B------:R-:W-:Y:S06]  /*9840*/  @!P2 BRA `(.L_x_39) ;  /* 0x000000000004a947 */ /* 0x000fec0003800000 */
[----:B------:R1:W5:Y:S02]  /*9850*/  LDG.E.LTC128B.U16 R12, desc[UR52][R10.64+0x10] ;  /* 0x000010340a0c7981 */ /* 0x000364000c1e1520 */
.L_x_39:
[----:B------:R-:W-:Y:S05]  /*9860*/  BSYNC B1 ;  /* 0x0000000000017941 */ /* 0x000fea0003800000 */
.L_x_38:
[----:B------:R-:W3:Y:S01]  /*9870*/  LDL.LU R14, [R1+0x10] ;  /* 0x00001000010e7983 */ /* 0x000ee20000300800 */
[----:B-----5:R-:W-:Y:S01]  /*9880*/  HADD2.F32 R13, -RZ, R12.H0_H0 ;  /* 0x2000000cff0d7230 */ /* 0x020fe20000004100 */
[----:B------:R-:W-:Y:S01]  /*9890*/  ISETP.GT.AND P1, PT, R3, 0x9, PT ;  /* 0x000000090300780c */ /* 0x000fe20003f24270 */
[----:B------:R-:W-:Y:S03]  /*98a0*/  BSSY B1, `(.L_x_40) ;  /* 0x0000008000017945 */ /* 0x000fe60003800000 */
[----:B------:R-:W-:Y:S01]  /*98b0*/  FMUL R13, R13, R16 ;  /* 0x000000100d0d7220 */ /* 0x000fe20000400000 */
[----:B------:R-:W-:-:S03]  /*98c0*/  ISETP.GT.AND P3, PT, R0, RZ, P1 ;  /* 0x000000ff0000720c */ /* 0x000fc60000f64270 */
[----:B---3--:R-:W-:-:S05]  /*98d0*/  FFMA R13, R14, R2, R13 ;  /* 0x000000020e0d7223 */ /* 0x008fca000000000d */
[----:B------:R-:W-:-:S05]  /*98e0*/  F2FP.F16.F32.PACK_AB R13, RZ, R13 ;  /* 0x0000000dff0d723e */ /* 0x000fca00000000ff */
[----:B------:R3:W-:Y:S01]  /*98f0*/  @P2 STG.E.U16 desc[UR52][R4.64+0x10], R13 ;  /* 0x0000100d04002986 */ /* 0x0007e2000c101534 */
[----:B------:R-:W-:Y:S05]  /*9900*/  @!P3 BRA `(.L_x_41) ;  /* 0x000000000004b947 */ /* 0x000fea0003800000 */
[----:B------:R4:W5:Y:S02]  /*9910*/  LDG.E.LTC128B.U16 R12, desc[UR52][R10.64+0x12] ;  /* 0x000012340a0c7981 */ /* 0x000964000c1e1520 */
.L_x_41:
[----:B------:R-:W-:Y:S05]  /*9920*/  BSYNC B1 ;  /* 0x0000000000017941 */ /* 0x000fea0003800000 */
.L_x_40:
[----:B------:R-:W2:Y:S01]  /*9930*/  LDL.LU R14, [R1+0x14] ;  /* 0x00001400010e7983 */ /* 0x000ea20000300800 */
[----:B---3-5:R-:W-:Y:S01]  /*9940*/  HADD2.F32 R13, -RZ, R12.H0_H0 ;  /* 0x2000000cff0d7230 */ /* 0x028fe20000004100 */
[----:B------:R-:W-:Y:S01]  /*9950*/  ISETP.GT.AND P0, PT, R0, 0x8, P0 ;  /* 0x000000080000780c */ /* 0x000fe20000704270 */
[----:B------:R-:W-:Y:S03]  /*9960*/  BSSY B1, `(.L_x_42) ;  /* 0x0000007000017945 */ /* 0x000fe60003800000 */
[----:B------:R-:W-:-:S04]  /*9970*/  FMUL R13, R13, R16 ;  /* 0x000000100d0d7220 */ /* 0x000fc80000400000 */
[----:B--2---:R-:W-:-:S05]  /*9980*/  FFMA R13, R14, R2, R13 ;  /* 0x000000020e0d7223 */ /* 0x004fca000000000d */
[----:B------:R-:W-:-:S05]  /*9990*/  F2FP.F16.F32.PACK_AB R13, RZ, R13 ;  /* 0x0000000dff0d723e */ /* 0x000fca00000000ff */
[----:B------:R2:W-:Y:S01]  /*99a0*/  @P3 STG.E.U16 desc[UR52][R4.64+0x12], R13 ;  /* 0x0000120d04003986 */ /* 0x0005e2000c101534 */
[----:B------:R-:W-:Y:S05]  /*99b0*/  @!P0 BRA `(.L_x_43) ;  /* 0x0000000000048947 */ /* 0x000fea0003800000 */
[----:B------:R3:W5:Y:S02]  /*99c0*/  LDG.E.LTC128B.U16 R12, desc[UR52][R8.64+0x10] ;  /* 0x00001034080c7981 */ /* 0x000764000c1e1520 */
.L_x_43:
[----:B------:R-:W-:Y:S05]  /*99d0*/  BSYNC B1 ;  /* 0x0000000000017941 */ /* 0x000fea0003800000 */
.L_x_42:
[----:B------:R-:W4:Y:S01]  /*99e0*/  LDL.LU R14, [R1+0x18] ;  /* 0x00001800010e7983 */ /* 0x000f220000300800 */
[----:B--2--5:R-:W-:Y:S01]  /*99f0*/  HADD2.F32 R13, -RZ, R12.H0_H0 ;  /* 0x2000000cff0d7230 */ /* 0x024fe20000004100 */
[----:B------:R-:W-:Y:S01]  /*9a00*/  ISETP.GT.AND P1, PT, R0, 0x8, P1 ;  /* 0x000000080000780c */ /* 0x000fe20000f24270 */
[----:B------:R-:W-:Y:S03]  /*9a10*/  BSSY B1, `(.L_x_44) ;  /* 0x0000007000017945 */ /* 0x000fe60003800000 */
[----:B------:R-:W-:-:S04]  /*9a20*/  FMUL R13, R13, R16 ;  /* 0x000000100d0d7220 */ /* 0x000fc80000400000 */
[----:B----4-:R-:W-:-:S05]  /*9a30*/  FFMA R13, R14, R2, R13 ;  /* 0x000000020e0d7223 */ /* 0x010fca000000000d */
[----:B------:R-:W-:-:S05]  /*9a40*/  F2FP.F16.F32.PACK_AB R13, RZ, R13 ;  /* 0x0000000dff0d723e */ /* 0x000fca00000000ff */
[----:B------:R2:W-:Y:S01]  /*9a50*/  @P0 STG.E.U16 desc[UR52][R6.64+0x10], R13 ;  /* 0x0000100d06000986 */ /* 0x0005e2000c101534 */
[----:B------:R-:W-:Y:S05]  /*9a60*/  @!P1 BRA `(.L_x_45) ;  /* 0x0000000000049947 */ /* 0x000fea0003800000 */
[----:B------:R4:W5:Y:S02]  /*9a70*/  LDG.E.LTC128B.U16 R12, desc[UR52][R8.64+0x12] ;  /* 0x00001234080c7981 */ /* 0x000964000c1e1520 */
.L_x_45:
[----:B------:R-:W-:Y:S05]  /*9a80*/  BSYNC B1 ;  /* 0x0000000000017941 */ /* 0x000fea0003800000 */
.L_x_44:
[----:B------:R-:W3:Y:S01]  /*9a90*/  LDL.LU R14, [R1+0x1c] ;  /* 0x00001c00010e7983 */ /* 0x000ee20000300800 */
[----:B--2--5:R-:W-:Y:S01]  /*9aa0*/  HADD2.F32 R13, -RZ, R12.H0_H0 ;  /* 0x2000000cff0d7230 */ /* 0x024fe20000004100 */
        /* <DEDUP_REMOVED lines=9> */
.L_x_47:
[----:B------:R-:W-:Y:S05]  /*9b40*/  BSYNC B1 ;  /* 0x0000000000017941 */ /* 0x000fea0003800000 */
.L_x_46:
[----:B------:R-:W4:Y:S01]  /*9b50*/  LDL.LU R14, [R1+0x20] ;  /* 0x00002000010e7983 */ /* 0x000f220000300800 */
[----:B--2--5:R-:W-:Y:S01]  /*9b60*/  HADD2.F32 R13, -RZ, R12.H0_H0 ;  /* 0x2000000cff0d7230 */ /* 0x024fe20000004100 */
[----:B------:R-:W-:Y:S01]  /*9b70*/  ISETP.GT.AND P1, PT, R3, 0x11, PT ;  /* 0x000000110300780c */ /* 0x000fe20003f24270 */
[----:B------:R-:W-:Y:S03]  /*9b80*/  BSSY B1, `(.L_x_48) ;  /* 0x0000008000017945 */ /* 0x000fe60003800000 */
[----:B------:R-:W-:Y:S01]  /*9b90*/  FMUL R13, R13, R16 ;  /* 0x000000100d0d7220 */ /* 0x000fe20000400000 */
[----:B------:R-:W-:-:S03]  /*9ba0*/  ISETP.GT.AND P3, PT, R0, RZ, P1 ;  /* 0x000000ff0000720c */ /* 0x000fc60000f64270 */
[----:B----4-:R-:W-:-:S05]  /*9bb0*/  FFMA R13, R14, R2, R13 ;  /* 0x000000020e0d7223 */ /* 0x010fca000000000d */
[----:B------:R-:W-:-:S05]  /*9bc0*/  F2FP.F16.F32.PACK_AB R13, RZ, R13 ;  /* 0x0000000dff0d723e */ /* 0x000fca00000000ff */
[----:B------:R2:W-:Y:S01]  /*9bd0*/  @P2 STG.E.U16 desc[UR52][R4.64+0x20], R13 ;  /* 0x0000200d04002986 */ /* 0x0005e2000c101534 */
[----:B------:R-:W-:Y:S05]  /*9be0*/  @!P3 BRA `(.L_x_49) ;  /* 0x000000000004b947 */ /* 0x000fea0003800000 */
[----:B------:R4:W5:Y:S02]  /*9bf0*/  LDG.E.LTC128B.U16 R12, desc[UR52][R10.64+0x22] ;  /* 0x000022340a0c7981 */ /* 0x000964000c1e1520 */
.L_x_49:
[----:B------:R-:W-:Y:S05]  /*9c00*/  BSYNC B1 ;  /* 0x0000000000017941 */ /* 0x000fea0003800000 */
.L_x_48:
[----:B------:R-:W3:Y:S01]  /*9c10*/  LDL.LU R14, [R1+0x24] ;  /* 0x00002400010e7983 */ /* 0x000ee20000300800 */
[----:B--2--5:R-:W-:Y:S01]  /*9c20*/  HADD2.F32 R13, -RZ, R12.H0_H0 ;  /* 0x2000000cff0d7230 */ /* 0x024fe20000004100 */
[----:B------:R-:W-:Y:S01]  /*9c30*/  ISETP.GT.AND P0, PT, R0, 0x8, P0 ;  /* 0x000000080000780c */ /* 0x000fe20000704270 */
[----:B------:R-:W-:Y:S03]  /*9c40*/  BSSY B1, `(.L_x_50) ;  /* 0x0000007000017945 */ /* 0x000fe60003800000 */
[----:B------:R-:W-:-:S04]  /*9c50*/  FMUL R13, R13, R16 ;  /* 0x000000100d0d7220 */ /* 0x000fc80000400000 */
[----:B---3--:R-:W-:-:S05]  /*9c60*/  FFMA R13, R14, R2, R13 ;  /* 0x000000020e0d7223 */ /* 0x008fca000000000d */
[----:B------:R-:W-:-:S05]  /*9c70*/  F2FP.F16.F32.PACK_AB R13, RZ, R13 ;  /* 0x0000000dff0d723e */ /* 0x000fca00000000ff */
[----:B------:R2:W-:Y:S01]  /*9c80*/  @P3 STG.E.U16 desc[UR52][R4.64+0x22], R13 ;  /* 0x0000220d04003986 */ /* 0x0005e2000c101534 */
[----:B------:R-:W-:Y:S05]  /*9c90*/  @!P0 BRA `(.L_x_51) ;  /* 0x0000000000048947 */ /* 0x000fea0003800000 */
[----:B------:R3:W5:Y:S02]  /*9ca0*/  LDG.E.LTC128B.U16 R12, desc[UR52][R8.64+0x20] ;  /* 0x00002034080c7981 */ /* 0x000764000c1e1520 */
.L_x_51:
[----:B------:R-:W-:Y:S05]  /*9cb0*/  BSYNC B1 ;  /* 0x0000000000017941 */ /* 0x000fea0003800000 */
.L_x_50:
        /* <DEDUP_REMOVED lines=10> */
.L_x_53:
[----:B------:R-:W-:Y:S05]  /*9d60*/  BSYNC B1 ;  /* 0x0000000000017941 */ /* 0x000fea0003800000 */
.L_x_52:
        /* <DEDUP_REMOVED lines=11> */
.L_x_55:
[----:B------:R-:W-:Y:S05]  /*9e20*/  BSYNC B1 ;  /* 0x0000000000017941 */ /* 0x000fea0003800000 */
.L_x_54:
        /* <DEDUP_REMOVED lines=11> */
.L_x_57:
[----:B------:R-:W-:Y:S05]  /*9ee0*/  BSYNC B1 ;  /* 0x0000000000017941 */ /* 0x000fea0003800000 */
.L_x_56:
        /* <DEDUP_REMOVED lines=10> */
.L_x_59:
[----:B------:R-:W-:Y:S05]  /*9f90*/  BSYNC B1 ;  /* 0x0000000000017941 */ /* 0x000fea0003800000 */
.L_x_58:
        /* <DEDUP_REMOVED lines=10> */
.L_x_61:
[----:B------:R-:W-:Y:S05]  /*a040*/  BSYNC B1 ;  /* 0x0000000000017941 */ /* 0x000fea0003800000 */
.L_x_60:
        /* <DEDUP_REMOVED lines=11> */
.L_x_63:
[----:B------:R-:W-:Y:S05]  /*a100*/  BSYNC B1 ;  /* 0x0000000000017941 */ /* 0x000fea0003800000 */
.L_x_62:
        /* <DEDUP_REMOVED lines=11> */
.L_x_65:
[----:B------:R-:W-:Y:S05]  /*a1c0*/  BSYNC B1 ;  /* 0x0000000000017941 */ /* 0x000fea0003800000 */
.L_x_64:
        /* <DEDUP_REMOVED lines=10> */
.L_x_67:
[----:B------:R-:W-:Y:S05]  /*a270*/  BSYNC B1 ;  /* 0x0000000000017941 */ /* 0x000fea0003800000 */
.L_x_66:
        /* <DEDUP_REMOVED lines=10> */
.L_x_69:
[----:B------:R-:W-:Y:S05]  /*a320*/  BSYNC B1 ;  /* 0x0000000000017941 */ /* 0x000fea0003800000 */
.L_x_68:
        /* <DEDUP_REMOVED lines=11> */
.L_x_71:
[----:B------:R-:W-:Y:S05]  /*a3e0*/  BSYNC B1 ;  /* 0x0000000000017941 */ /* 0x000fea0003800000 */
.L_x_70:
        /* <DEDUP_REMOVED lines=11> */
.L_x_73:
[----:B------:R-:W-:Y:S05]  /*a4a0*/  BSYNC B1 ;  /* 0x0000000000017941 */ /* 0x000fea0003800000 */
.L_x_72:
        /* <DEDUP_REMOVED lines=10> */
.L_x_75:
[----:B------:R-:W-:Y:S05]  /*a550*/  BSYNC B1 ;  /* 0x0000000000017941 */ /* 0x000fea0003800000 */
.L_x_74:
        /* <DEDUP_REMOVED lines=10> */
.L_x_77:
[----:B------:R-:W-:Y:S05]  /*a600*/  BSYNC B1 ;  /* 0x0000000000017941 */ /* 0x000fea0003800000 */
.L_x_76:
        /* <DEDUP_REMOVED lines=11> */
.L_x_79:
[----:B------:R-:W-:Y:S05]  /*a6c0*/  BSYNC B1 ;  /* 0x0000000000017941 */ /* 0x000fea0003800000 */
.L_x_78:
        /* <DEDUP_REMOVED lines=11> */
.L_x_81:
[----:B------:R-:W-:Y:S05]  /*a780*/  BSYNC B1 ;  /* 0x0000000000017941 */ /* 0x000fea0003800000 */
.L_x_80:
        /* <DEDUP_REMOVED lines=10> */
.L_x_83:
[----:B------:R-:W-:Y:S05]  /*a830*/  BSYNC B1 ;  /* 0x0000000000017941 */ /* 0x000fea0003800000 */
.L_x_82:
        /* <DEDUP_REMOVED lines=10> */
.L_x_85:
[----:B------:R-:W-:Y:S05]  /*a8e0*/  BSYNC B1 ;  /* 0x0000000000017941 */ /* 0x000fea0003800000 */
.L_x_84:
        /* <DEDUP_REMOVED lines=11> */
.L_x_87:
[----:B------:R-:W-:Y:S05]  /*a9a0*/  BSYNC B1 ;  /* 0x0000000000017941 */ /* 0x000fea0003800000 */
.L_x_86:
        /* <DEDUP_REMOVED lines=11> */
.L_x_89:
[----:B------:R-:W-:Y:S05]  /*aa60*/  BSYNC B1 ;  /* 0x0000000000017941 */ /* 0x000fea0003800000 */
.L_x_88:
        /* <DEDUP_REMOVED lines=10> */
.L_x_91:
[----:B------:R-:W-:Y:S05]  /*ab10*/  BSYNC B1 ;  /* 0x0000000000017941 */ /* 0x000fea0003800000 */
.L_x_90:
        /* <DEDUP_REMOVED lines=10> */
.L_x_93:
[----:B------:R-:W-:Y:S05]  /*abc0*/  BSYNC B1 ;  /* 0x0000000000017941 */ /* 0x000fea0003800000 */
.L_x_92:
        /* <DEDUP_REMOVED lines=11> */
.L_x_95:
[----:B------:R-:W-:Y:S05]  /*ac80*/  BSYNC B1 ;  /* 0x0000000000017941 */ /* 0x000fea0003800000 */
.L_x_94:
        /* <DEDUP_REMOVED lines=11> */
.L_x_97:
[----:B------:R-:W-:Y:S05]  /*ad40*/  BSYNC B1 ;  /* 0x0000000000017941 */ /* 0x000fea0003800000 */
.L_x_96:
        /* <DEDUP_REMOVED lines=10> */
.L_x_99:
[----:B------:R-:W-:Y:S05]  /*adf0*/  BSYNC B1 ;  /* 0x0000000000017941 */ /* 0x000fea0003800000 */
.L_x_98:
        /* <DEDUP_REMOVED lines=10> */
.L_x_101:
[----:B------:R-:W-:Y:S05]  /*aea0*/  BSYNC B1 ;  /* 0x0000000000017941 */ /* 0x000fea0003800000 */
.L_x_100:
        /* <DEDUP_REMOVED lines=11> */
.L_x_103:
[----:B------:R-:W-:Y:S05]  /*af60*/  BSYNC B1 ;  /* 0x0000000000017941 */ /* 0x000fea0003800000 */
.L_x_102:
        /* <DEDUP_REMOVED lines=11> */
.L_x_105:
[----:B------:R-:W-:Y:S05]  /*b020*/  BSYNC B1 ;  /* 0x0000000000017941 */ /* 0x000fea0003800000 */
.L_x_104:
        /* <DEDUP_REMOVED lines=10> */
.L_x_107:
[----:B------:R-:W-:Y:S05]  /*b0d0*/  BSYNC B1 ;  /* 0x0000000000017941 */ /* 0x000fea0003800000 */
.L_x_106:
        /* <DEDUP_REMOVED lines=10> */
.L_x_109:
[----:B------:R-:W-:Y:S05]  /*b180*/  BSYNC B1 ;  /* 0x0000000000017941 */ /* 0x000fea0003800000 */
.L_x_108:
        /* <DEDUP_REMOVED lines=11> */
.L_x_111:
[----:B------:R-:W-:Y:S05]  /*b240*/  BSYNC B1 ;  /* 0x0000000000017941 */ /* 0x000fea0003800000 */
.L_x_110:
        /* <DEDUP_REMOVED lines=11> */
.L_x_113:
[----:B------:R-:W-:Y:S05]  /*b300*/  BSYNC B1 ;  /* 0x0000000000017941 */ /* 0x000fea0003800000 */
.L_x_112:
        /* <DEDUP_REMOVED lines=10> */
.L_x_115:
[----:B------:R-:W-:Y:S05]  /*b3b0*/  BSYNC B1 ;  /* 0x0000000000017941 */ /* 0x000fea0003800000 */
.L_x_114:
        /* <DEDUP_REMOVED lines=10> */
.L_x_117:
[----:B------:R-:W-:Y:S05]  /*b460*/  BSYNC B1 ;  /* 0x0000000000017941 */ /* 0x000fea0003800000 */
.L_x_116:
        /* <DEDUP_REMOVED lines=11> */
.L_x_119:
[----:B------:R-:W-:Y:S05]  /*b520*/  BSYNC B1 ;  /* 0x0000000000017941 */ /* 0x000fea0003800000 */
.L_x_118:
        /* <DEDUP_REMOVED lines=11> */
.L_x_121:
[----:B------:R-:W-:Y:S05]  /*b5e0*/  BSYNC B1 ;  /* 0x0000000000017941 */ /* 0x000fea0003800000 */
.L_x_120:
        /* <DEDUP_REMOVED lines=10> */
.L_x_123:
[----:B------:R-:W-:Y:S05]  /*b690*/  BSYNC B1 ;  /* 0x0000000000017941 */ /* 0x000fea0003800000 */
.L_x_122:
        /* <DEDUP_REMOVED lines=10> */
.L_x_125:
[----:B------:R-:W-:Y:S05]  /*b740*/  BSYNC B1 ;  /* 0x0000000000017941 */ /* 0x000fea0003800000 */
.L_x_124:
        /* <DEDUP_REMOVED lines=11> */
.L_x_127:
[----:B------:R-:W-:Y:S05]  /*b800*/  BSYNC B1 ;  /* 0x0000000000017941 */ /* 0x000fea0003800000 */
.L_x_126:
        /* <DEDUP_REMOVED lines=11> */
.L_x_129:
[----:B------:R-:W-:Y:S05]  /*b8c0*/  BSYNC B1 ;  /* 0x0000000000017941 */ /* 0x000fea0003800000 */
.L_x_128:
        /* <DEDUP_REMOVED lines=10> */
.L_x_131:
[----:B------:R-:W-:Y:S05]  /*b970*/  BSYNC B1 ;  /* 0x0000000000017941 */ /* 0x000fea0003800000 */
.L_x_130:
        /* <DEDUP_REMOVED lines=10> */
.L_x_133:
[----:B------:R-:W-:Y:S05]  /*ba20*/  BSYNC B1 ;  /* 0x0000000000017941 */ /* 0x000fea0003800000 */
.L_x_132:
        /* <DEDUP_REMOVED lines=11> */
.L_x_135:
[----:B------:R-:W-:Y:S05]  /*bae0*/  BSYNC B1 ;  /* 0x0000000000017941 */ /* 0x000fea0003800000 */
.L_x_134:
        /* <DEDUP_REMOVED lines=11> */
.L_x_137:
[----:B------:R-:W-:Y:S05]  /*bba0*/  BSYNC B1 ;  /* 0x0000000000017941 */ /* 0x000fea0003800000 */
.L_x_136:
        /* <DEDUP_REMOVED lines=10> */
.L_x_139:
[----:B------:R-:W-:Y:S05]  /*bc50*/  BSYNC B1 ;  /* 0x0000000000017941 */ /* 0x000fea0003800000 */
.L_x_138:
        /* <DEDUP_REMOVED lines=10> */
.L_x_141:
[----:B------:R-:W-:Y:S05]  /*bd00*/  BSYNC B1 ;  /* 0x0000000000017941 */ /* 0x000fea0003800000 */
.L_x_140:
        /* <DEDUP_REMOVED lines=11> */
.L_x_143:
[----:B------:R-:W-:Y:S05]  /*bdc0*/  BSYNC B1 ;  /* 0x0000000000017941 */ /* 0x000fea0003800000 */
.L_x_142:
        /* <DEDUP_REMOVED lines=11> */
.L_x_145:
[----:B------:R-:W-:Y:S05]  /*be80*/  BSYNC B1 ;  /* 0x0000000000017941 */ /* 0x000fea0003800000 */
.L_x_144:
        /* <DEDUP_REMOVED lines=10> */
.L_x_147:
[----:B------:R-:W-:Y:S05]  /*bf30*/  BSYNC B1 ;  /* 0x0000000000017941 */ /* 0x000fea0003800000 */
.L_x_146:
        /* <DEDUP_REMOVED lines=10> */
.L_x_149:
[----:B------:R-:W-:Y:S05]  /*bfe0*/  BSYNC B1 ;  /* 0x0000000000017941 */ /* 0x000fea0003800000 */
.L_x_148:
        /* <DEDUP_REMOVED lines=11> */
.L_x_151:
[----:B------:R-:W-:Y:S05]  /*c0a0*/  BSYNC B1 ;  /* 0x0000000000017941 */ /* 0x000fea0003800000 */
.L_x_150:
        /* <DEDUP_REMOVED lines=11> */
.L_x_153:
[----:B------:R-:W-:Y:S05]  /*c160*/  BSYNC B1 ;  /* 0x0000000000017941 */ /* 0x000fea0003800000 */
.L_x_152:
        /* <DEDUP_REMOVED lines=10> */
.L_x_155:
[----:B------:R-:W-:Y:S05]  /*c210*/  BSYNC B1 ;  /* 0x0000000000017941 */ /* 0x000fea0003800000 */
.L_x_154:
        /* <DEDUP_REMOVED lines=10> */
.L_x_157:
[----:B------:R-:W-:Y:S05]  /*c2c0*/  BSYNC B1 ;  /* 0x0000000000017941 */ /* 0x000fea0003800000 */
.L_x_156:
        /* <DEDUP_REMOVED lines=11> */
.L_x_159:
[----:B------:R-:W-:Y:S05]  /*c380*/  BSYNC B1 ;  /* 0x0000000000017941 */ /* 0x000fea0003800000 */
.L_x_158:
        /* <DEDUP_REMOVED lines=11> */
.L_x_161:
[----:B------:R-:W-:Y:S05]  /*c440*/  BSYNC B1 ;  /* 0x0000000000017941 */ /* 0x000fea0003800000 */
.L_x_160:
        /* <DEDUP_REMOVED lines=10> */
.L_x_163:
[----:B------:R-:W-:Y:S05]  /*c4f0*/  BSYNC B1 ;  /* 0x0000000000017941 */ /* 0x000fea0003800000 */
.L_x_162:
        /* <DEDUP_REMOVED lines=10> */
.L_x_165:
[----:B------:R-:W-:Y:S05]  /*c5a0*/  BSYNC B1 ;  /* 0x0000000000017941 */ /* 0x000fea0003800000 */
.L_x_164:
        /* <DEDUP_REMOVED lines=11> */
.L_x_167:
[----:B------:R-:W-:Y:S05]  /*c660*/  BSYNC B1 ;  /* 0x0000000000017941 */ /* 0x000fea0003800000 */
.L_x_166:
        /* <DEDUP_REMOVED lines=11> */
.L_x_169:
[----:B------:R-:W-:Y:S05]  /*c720*/  BSYNC B1 ;  /* 0x0000000000017941 */ /* 0x000fea0003800000 */
.L_x_168:
        /* <DEDUP_REMOVED lines=10> */
.L_x_171:
[----:B------:R-:W-:Y:S05]  /*c7d0*/  BSYNC B1 ;  /* 0x0000000000017941 */ /* 0x000fea0003800000 */
.L_x_170:
        /* <DEDUP_REMOVED lines=10> */
.L_x_173:
[----:B------:R-:W-:Y:S05]  /*c880*/  BSYNC B1 ;  /* 0x0000000000017941 */ /* 0x000fea0003800000 */
.L_x_172:
        /* <DEDUP_REMOVED lines=11> */
.L_x_175:
[----:B------:R-:W-:Y:S05]  /*c940*/  BSYNC B1 ;  /* 0x0000000000017941 */ /* 0x000fea0003800000 */
.L_x_174:
        /* <DEDUP_REMOVED lines=11> */
.L_x_177:
[----:B------:R-:W-:Y:S05]  /*ca00*/  BSYNC B1 ;  /* 0x0000000000017941 */ /* 0x000fea0003800000 */
.L_x_176:
        /* <DEDUP_REMOVED lines=10> */
.L_x_179:
[----:B------:R-:W-:Y:S05]  /*cab0*/  BSYNC B1 ;  /* 0x0000000000017941 */ /* 0x000fea0003800000 */
.L_x_178:
        /* <DEDUP_REMOVED lines=10> */
.L_x_181:
[----:B------:R-:W-:Y:S05]  /*cb60*/  BSYNC B1 ;  /* 0x0000000000017941 */ /* 0x000fea0003800000 */
.L_x_180:
        /* <DEDUP_REMOVED lines=11> */
.L_x_183:
[----:B------:R-:W-:Y:S05]  /*cc20*/  BSYNC B1 ;  /* 0x0000000000017941 */ /* 0x000fea0003800000 */
.L_x_182:
        /* <DEDUP_REMOVED lines=11> */
.L_x_185:
[----:B------:R-:W-:Y:S05]  /*cce0*/  BSYNC B1 ;  /* 0x0000000000017941 */ /* 0x000fea0003800000 */
.L_x_184:
        /* <DEDUP_REMOVED lines=10> */
.L_x_187:
[----:B------:R-:W-:Y:S05]  /*cd90*/  BSYNC B1 ;  /* 0x0000000000017941 */ /* 0x000fea0003800000 */
.L_x_186:
        /* <DEDUP_REMOVED lines=10> */
.L_x_189:
[----:B------:R-:W-:Y:S05]  /*ce40*/  BSYNC B1 ;  /* 0x0000000000017941 */ /* 0x000fea0003800000 */
.L_x_188:
        /* <DEDUP_REMOVED lines=11> */
.L_x_191:
[----:B------:R-:W-:Y:S05]  /*cf00*/  BSYNC B1 ;  /* 0x0000000000017941 */ /* 0x000fea0003800000 */
.L_x_190:
        /* <DEDUP_REMOVED lines=11> */
.L_x_193:
[----:B------:R-:W-:Y:S05]  /*cfc0*/  BSYNC B1 ;  /* 0x0000000000017941 */ /* 0x000fea0003800000 */
.L_x_192:
        /* <DEDUP_REMOVED lines=10> */
.L_x_195:
[----:B------:R-:W-:Y:S05]  /*d070*/  BSYNC B1 ;  /* 0x0000000000017941 */ /* 0x000fea0003800000 */
.L_x_194:
        /* <DEDUP_REMOVED lines=10> */
.L_x_197:
[----:B------:R-:W-:Y:S05]  /*d120*/  BSYNC B1 ;  /* 0x0000000000017941 */ /* 0x000fea0003800000 */
.L_x_196:
        /* <DEDUP_REMOVED lines=11> */
.L_x_199:
[----:B------:R-:W-:Y:S05]  /*d1e0*/  BSYNC B1 ;  /* 0x0000000000017941 */ /* 0x000fea0003800000 */
.L_x_198:
        /* <DEDUP_REMOVED lines=11> */
.L_x_201:
[----:B------:R-:W-:Y:S05]  /*d2a0*/  BSYNC B1 ;  /* 0x0000000000017941 */ /* 0x000fea0003800000 */
.L_x_200:
        /* <DEDUP_REMOVED lines=10> */
.L_x_203:
[----:B------:R-:W-:Y:S05]  /*d350*/  BSYNC B1 ;  /* 0x0000000000017941 */ /* 0x000fea0003800000 */
.L_x_202:
        /* <DEDUP_REMOVED lines=10> */
.L_x_205:
[----:B------:R-:W-:Y:S05]  /*d400*/  BSYNC B1 ;  /* 0x0000000000017941 */ /* 0x000fea0003800000 */
.L_x_204:
        /* <DEDUP_REMOVED lines=11> */
.L_x_207:
[----:B------:R-:W-:Y:S05]  /*d4c0*/  BSYNC B1 ;  /* 0x0000000000017941 */ /* 0x000fea0003800000 */
.L_x_206:
        /* <DEDUP_REMOVED lines=11> */
.L_x_209:
[----:B------:R-:W-:Y:S05]  /*d580*/  BSYNC B1 ;  /* 0x0000000000017941 */ /* 0x000fea0003800000 */
.L_x_208:
        /* <DEDUP_REMOVED lines=10> */
.L_x_211:
[----:B------:R-:W-:Y:S05]  /*d630*/  BSYNC B1 ;  /* 0x0000000000017941 */ /* 0x000fea0003800000 */
.L_x_210:
        /* <DEDUP_REMOVED lines=10> */
.L_x_213:
[----:B------:R-:W-:Y:S05]  /*d6e0*/  BSYNC B1 ;  /* 0x0000000000017941 */ /* 0x000fea0003800000 */
.L_x_212:
        /* <DEDUP_REMOVED lines=11> */
.L_x_215:
[----:B------:R-:W-:Y:S05]  /*d7a0*/  BSYNC B1 ;  /* 0x0000000000017941 */ /* 0x000fea0003800000 */
.L_x_214:
        /* <DEDUP_REMOVED lines=11> */
.L_x_217:
[----:B------:R-:W-:Y:S05]  /*d860*/  BSYNC B1 ;  /* 0x0000000000017941 */ /* 0x000fea0003800000 */
.L_x_216:
        /* <DEDUP_REMOVED lines=10> */
.L_x_219:
[----:B------:R-:W-:Y:S05]  /*d910*/  BSYNC B1 ;  /* 0x0000000000017941 */ /* 0x000fea0003800000 */
.L_x_218:
        /* <DEDUP_REMOVED lines=10> */
.L_x_221:
[----:B------:R-:W-:Y:S05]  /*d9c0*/  BSYNC B1 ;  /* 0x0000000000017941 */ /* 0x000fea0003800000 */
.L_x_220:
        /* <DEDUP_REMOVED lines=11> */
.L_x_223:
[----:B------:R-:W-:Y:S05]  /*da80*/  BSYNC B1 ;  /* 0x0000000000017941 */ /* 0x000fea0003800000 */
.L_x_222:
        /* <DEDUP_REMOVED lines=11> */
.L_x_225:
[----:B------:R-:W-:Y:S05]  /*db40*/  BSYNC B1 ;  /* 0x0000000000017941 */ /* 0x000fea0003800000 */
.L_x_224:
        /* <DEDUP_REMOVED lines=10> */
.L_x_227:
[----:B------:R-:W-:Y:S05]  /*dbf0*/  BSYNC B1 ;  /* 0x0000000000017941 */ /* 0x000fea0003800000 */
.L_x_226:
        /* <DEDUP_REMOVED lines=10> */
.L_x_229:
[----:B------:R-:W-:Y:S05]  /*dca0*/  BSYNC B1 ;  /* 0x0000000000017941 */ /* 0x000fea0003800000 */
.L_x_228:
        /* <DEDUP_REMOVED lines=11> */
.L_x_231:
[----:B------:R-:W-:Y:S05]  /*dd60*/  BSYNC B1 ;  /* 0x0000000000017941 */ /* 0x000fea0003800000 */
.L_x_230:
        /* <DEDUP_REMOVED lines=11> */
.L_x_233:
[----:B------:R-:W-:Y:S05]  /*de20*/  BSYNC B1 ;  /* 0x0000000000017941 */ /* 0x000fea0003800000 */
.L_x_232:
        /* <DEDUP_REMOVED lines=10> */
.L_x_235:
[----:B------:R-:W-:Y:S05]  /*ded0*/  BSYNC B1 ;  /* 0x0000000000017941 */ /* 0x000fea0003800000 */
.L_x_234:
        /* <DEDUP_REMOVED lines=10> */
.L_x_237:
[----:B------:R-:W-:Y:S05]  /*df80*/  BSYNC B1 ;  /* 0x0000000000017941 */ /* 0x000fea0003800000 */
.L_x_236:
        /* <DEDUP_REMOVED lines=11> */
.L_x_239:
[----:B------:R-:W-:Y:S05]  /*e040*/  BSYNC B1 ;  /* 0x0000000000017941 */ /* 0x000fea0003800000 */
.L_x_238:
        /* <DEDUP_REMOVED lines=11> */
.L_x_241:
[----:B------:R-:W-:Y:S05]  /*e100*/  BSYNC B1 ;  /* 0x0000000000017941 */ /* 0x000fea0003800000 */
.L_x_240:
        /* <DEDUP_REMOVED lines=10> */
.L_x_243:
[----:B------:R-:W-:Y:S05]  /*e1b0*/  BSYNC B1 ;  /* 0x0000000000017941 */ /* 0x000fea0003800000 */
.L_x_242:
        /* <DEDUP_REMOVED lines=10> */
.L_x_245:
[----:B------:R-:W-:Y:S05]  /*e260*/  BSYNC B1 ;  /* 0x0000000000017941 */ /* 0x000fea0003800000 */
.L_x_244:
        /* <DEDUP_REMOVED lines=11> */
.L_x_247:
[----:B------:R-:W-:Y:S05]  /*e320*/  BSYNC B1 ;  /* 0x0000000000017941 */ /* 0x000fea0003800000 */
.L_x_246:
        /* <DEDUP_REMOVED lines=11> */
.L_x_249:
[----:B------:R-:W-:Y:S05]  /*e3e0*/  BSYNC B1 ;  /* 0x0000000000017941 */ /* 0x000fea0003800000 */
.L_x_248:
        /* <DEDUP_REMOVED lines=10> */
.L_x_251:
[----:B------:R-:W-:Y:S05]  /*e490*/  BSYNC B1 ;  /* 0x0000000000017941 */ /* 0x000fea0003800000 */
.L_x_250:
        /* <DEDUP_REMOVED lines=10> */
.L_x_253:
[----:B------:R-:W-:Y:S05]  /*e540*/  BSYNC B1 ;  /* 0x0000000000017941 */ /* 0x000fea0003800000 */
.L_x_252:
        /* <DEDUP_REMOVED lines=11> */
.L_x_255:
[----:B------:R-:W-:Y:S05]  /*e600*/  BSYNC B1 ;  /* 0x0000000000017941 */ /* 0x000fea0003800000 */
.L_x_254:
        /* <DEDUP_REMOVED lines=11> */
.L_x_257:
[----:B------:R-:W-:Y:S05]  /*e6c0*/  BSYNC B1 ;  /* 0x0000000000017941 */ /* 0x000fea0003800000 */
.L_x_256:
        /* <DEDUP_REMOVED lines=10> */
.L_x_259:
[----:B------:R-:W-:Y:S05]  /*e770*/  BSYNC B1 ;  /* 0x0000000000017941 */ /* 0x000fea0003800000 */
.L_x_258:
        /* <DEDUP_REMOVED lines=10> */
.L_x_261:
[----:B------:R-:W-:Y:S05]  /*e820*/  BSYNC B1 ;  /* 0x0000000000017941 */ /* 0x000fea0003800000 */
.L_x_260:
        /* <DEDUP_REMOVED lines=11> */
.L_x_263:
[----:B------:R-:W-:Y:S05]  /*e8e0*/  BSYNC B1 ;  /* 0x0000000000017941 */ /* 0x000fea0003800000 */
.L_x_262:
        /* <DEDUP_REMOVED lines=11> */
.L_x_265:
[----:B------:R-:W-:Y:S05]  /*e9a0*/  BSYNC B1 ;  /* 0x0000000000017941 */ /* 0x000fea0003800000 */
.L_x_264:
        /* <DEDUP_REMOVED lines=10> */
.L_x_267:
[----:B------:R-:W-:Y:S05]  /*ea50*/  BSYNC B1 ;  /* 0x0000000000017941 */ /* 0x000fea0003800000 */
.L_x_266:
        /* <DEDUP_REMOVED lines=10> */
.L_x_269:
[----:B------:R-:W-:Y:S05]  /*eb00*/  BSYNC B1 ;  /* 0x0000000000017941 */ /* 0x000fea0003800000 */
.L_x_268:
        /* <DEDUP_REMOVED lines=11> */
.L_x_271:
[----:B------:R-:W-:Y:S05]  /*ebc0*/  BSYNC B1 ;  /* 0x0000000000017941 */ /* 0x000fea0003800000 */
.L_x_270:
        /* <DEDUP_REMOVED lines=11> */
.L_x_273:
[----:B------:R-:W-:Y:S05]  /*ec80*/  BSYNC B1 ;  /* 0x0000000000017941 */ /* 0x000fea0003800000 */
.L_x_272:
        /* <DEDUP_REMOVED lines=10> */
.L_x_275:
[----:B------:R-:W-:Y:S05]  /*ed30*/  BSYNC B1 ;  /* 0x0000000000017941 */ /* 0x000fea0003800000 */
.L_x_274:
        /* <DEDUP_REMOVED lines=10> */
.L_x_277:
[----:B------:R-:W-:Y:S05]  /*ede0*/  BSYNC B1 ;  /* 0x0000000000017941 */ /* 0x000fea0003800000 */
.L_x_276:
        /* <DEDUP_REMOVED lines=11> */
.L_x_279:
[----:B------:R-:W-:Y:S05]  /*eea0*/  BSYNC B1 ;  /* 0x0000000000017941 */ /* 0x000fea0003800000 */
.L_x_278:
        /* <DEDUP_REMOVED lines=11> */
.L_x_281:
[----:B------:R-:W-:Y:S05]  /*ef60*/  BSYNC B1 ;  /* 0x0000000000017941 */ /* 0x000fea0003800000 */
.L_x_280:
        /* <DEDUP_REMOVED lines=10> */
.L_x_283:
[----:B------:R-:W-:Y:S05]  /*f010*/  BSYNC B1 ;  /* 0x0000000000017941 */ /* 0x000fea0003800000 */
.L_x_282:
        /* <DEDUP_REMOVED lines=10> */
.L_x_285:
[----:B------:R-:W-:Y:S05]  /*f0c0*/  BSYNC B1 ;  /* 0x0000000000017941 */ /* 0x000fea0003800000 */
.L_x_284:
        /* <DEDUP_REMOVED lines=11> */
.L_x_287:
[----:B------:R-:W-:Y:S05]  /*f180*/  BSYNC B1 ;  /* 0x0000000000017941 */ /* 0x000fea0003800000 */
.L_x_286:
[----:B--2--5:R-:W-:Y:S01]  /*f190*/  HADD2.F32 R13, -RZ, R12.H0_H0 ;  /* 0x2000000cff0d7230 */ /* 0x024fe20000004100 */
[----:B------:R-:W-:Y:S01]  /*f1a0*/  ISETP.GT.AND P1, PT, R3, 0x101, PT ;  /* 0x000001010300780c */ /* 0x000fe20003f24270 */
[----:B------:R-:W-:Y:S03]  /*f1b0*/  BSSY B1, `(.L_x_288) ;  /* 0x0000008000017945 */ /* 0x000fe60003800000 */
[----:B------:R-:W-:Y:S01]  /*f1c0*/  FMUL R13, R13, R16 ;  /* 0x000000100d0d7220 */ /* 0x000fe20000400000 */
[----:B------:R-:W-:-:S03]  /*f1d0*/  ISETP.GT.AND P3, PT, R0, RZ, P1 ;  /* 0x000000ff0000720c */ /* 0x000fc60000f64270 */
[----:B------:R-:W-:-:S05]  /*f1e0*/  FFMA R13, R24, R2, R13 ;  /* 0x00000002180d7223 */ /* 0x000fca000000000d */
[----:B------:R-:W-:-:S05]  /*f1f0*/  F2FP.F16.F32.PACK_AB R13, RZ, R13 ;  /* 0x0000000dff0d723e */ /* 0x000fca00000000ff */
[----:B------:R2:W-:Y:S01]  /*f200*/  @P2 STG.E.U16 desc[UR52][R4.64+0x200], R13 ;  /* 0x0002000d04002986 */ /* 0x0005e2000c101534 */
[----:B------:R-:W-:Y:S05]  /*f210*/  @!P3 BRA `(.L_x_289) ;  /* 0x000000000004b947 */ /* 0x000fea0003800000 */
[----:B------:R0:W5:Y:S02]  /*f220*/  LDG.E.LTC128B.U16 R12, desc[UR52][R10.64+0x202] ;  /* 0x000202340a0c7981 */ /* 0x000164000c1e1520 */
.L_x_289:
[----:B------:R-:W-:Y:S05]  /*f230*/  BSYNC B1 ;  /* 0x0000000000017941 */ /* 0x000fea0003800000 */
.L_x_288:
[----:B--2--5:R-:W-:Y:S01]  /*f240*/  HADD2.F32 R13, -RZ, R12.H0_H0 ;  /* 0x2000000cff0d7230 */ /* 0x024fe20000004100 */
[----:B------:R-:W-:Y:S01]  /*f250*/  ISETP.GT.AND P0, PT, R0, 0x8, P0 ;  /* 0x000000080000780c */ /* 0x000fe20000704270 */
[----:B------:R-:W-:Y:S03]  /*f260*/  BSSY B1, `(.L_x_290) ;  /* 0x0000007000017945 */ /* 0x000fe60003800000 */
[----:B------:R-:W-:-:S04]  /*f270*/  FMUL R14, R13, R16 ;  /* 0x000000100d0e7220 */ /* 0x000fc80000400000 */
[----:B------:R-:W-:-:S05]  /*f280*/  FFMA R14, R25, R2, R14 ;  /* 0x00000002190e7223 */ /* 0x000fca000000000e */
[----:B------:R-:W-:-:S05]  /*f290*/  F2FP.F16.F32.PACK_AB R14, RZ, R14 ;  /* 0x0000000eff0e723e */ /* 0x000fca00000000ff */
[----:B------:R2:W-:Y:S01]  /*f2a0*/  @P3 STG.E.U16 desc[UR52][R4.64+0x202], R14 ;  /* 0x0002020e04003986 */ /* 0x0005e2000c101534 */
[----:B------:R-:W-:Y:S05]  /*f2b0*/  @!P0 BRA `(.L_x_291) ;  /* 0x0000000000048947 */ /* 0x000fea0003800000 */
[----:B------:R0:W5:Y:S02]  /*f2c0*/  LDG.E.LTC128B.U16 R12, desc[UR52][R8.64+0x200] ;  /* 0x00020034080c7981 */ /* 0x000164000c1e1520 */
.L_x_291:
[----:B------:R-:W-:Y:S05]  /*f2d0*/  BSYNC B1 ;  /* 0x0000000000017941 */ /* 0x000fea0003800000 */
.L_x_290:
[----:B-----5:R-:W-:Y:S01]  /*f2e0*/  HADD2.F32 R13, -RZ, R12.H0_H0 ;  /* 0x2000000cff0d7230 */ /* 0x020fe20000004100 */
        /* <DEDUP_REMOVED lines=8> */
.L_x_293:
[----:B------:R-:W-:Y:S05]  /*f370*/  BSYNC B1 ;  /* 0x0000000000017941 */ /* 0x000fea0003800000 */
.L_x_292:
[----:B0----5:R-:W-:Y:S01]  /*f380*/  HADD2.F32 R13, -RZ, R12.H0_H0 ;  /* 0x2000000cff0d7230 */ /* 0x021fe20000004100 */
[----:B------:R-:W-:Y:S01]  /*f390*/  ISETP.GT.AND P0, PT, R3, 0x108, PT ;  /* 0x000001080300780c */ /* 0x000fe20003f04270 */
[----:B------:R-:W-:Y:S03]  /*f3a0*/  BSSY B1, `(.L_x_294) ;  /* 0x0000008000017945 */ /* 0x000fe60003800000 */
[----:B--2---:R-:W-:Y:S01]  /*f3b0*/  FMUL R14, R13, R16 ;  /* 0x000000100d0e7220 */ /* 0x004fe20000400000 */
[----:B------:R-:W-:-:S03]  /*f3c0*/  ISETP.GT.AND P2, PT, R0, RZ, P0 ;  /* 0x000000ff0000720c */ /* 0x000fc60000744270 */
[----:B------:R-:W-:-:S05]  /*f3d0*/  FFMA R14, R27, R2, R14 ;  /* 0x000000021b0e7223 */ /* 0x000fca000000000e */
[----:B------:R-:W-:-:S05]  /*f3e0*/  F2FP.F16.F32.PACK_AB R14, RZ, R14 ;  /* 0x0000000eff0e723e */ /* 0x000fca00000000ff */
[----:B------:R0:W-:Y:S01]  /*f3f0*/  @P1 STG.E.U16 desc[UR52][R6.64+0x202], R14 ;  /* 0x0002020e06001986 */ /* 0x0001e2000c101534 */
[----:B------:R-:W-:Y:S05]  /*f400*/  @!P2 BRA `(.L_x_295) ;  /* 0x000000000004a947 */ /* 0x000fea0003800000 */
[----:B------:R2:W5:Y:S02]  /*f410*/  LDG.E.LTC128B.U16 R12, desc[UR52][R10.64+0x210] ;  /* 0x000210340a0c7981 */ /* 0x000564000c1e1520 */
.L_x_295:
[----:B------:R-:W-:Y:S05]  /*f420*/  BSYNC B1 ;  /* 0x0000000000017941 */ /* 0x000fea0003800000 */
.L_x_294:
[----:B-----5:R-:W-:Y:S01]  /*f430*/  HADD2.F32 R13, -RZ, R12.H0_H0 ;  /* 0x2000000cff0d7230 */ /* 0x020fe20000004100 */
        /* <DEDUP_REMOVED lines=9> */
.L_x_297:
[----:B------:R-:W-:Y:S05]  /*f4d0*/  BSYNC B1 ;  /* 0x0000000000017941 */ /* 0x000fea0003800000 */
.L_x_296:
[----:B0----5:R-:W-:Y:S01]  /*f4e0*/  HADD2.F32 R13, -RZ, R12.H0_H0 ;  /* 0x2000000cff0d7230 */ /* 0x021fe20000004100 */
        /* <DEDUP_REMOVED lines=8> */
.L_x_299:
[----:B------:R-:W-:Y:S05]  /*f570*/  BSYNC B1 ;  /* 0x0000000000017941 */ /* 0x000fea0003800000 */
.L_x_298:
        /* <DEDUP_REMOVED lines=9> */
.L_x_301:
[----:B------:R-:W-:Y:S05]  /*f610*/  BSYNC B1 ;  /* 0x0000000000017941 */ /* 0x000fea0003800000 */
.L_x_300:
[----:B0----5:R-:W-:Y:S01]  /*f620*/  HADD2.F32 R13, -RZ, R12.H0_H0 ;  /* 0x2000000cff0d7230 */ /* 0x021fe20000004100 */
        /* <DEDUP_REMOVED lines=9> */
.L_x_303:
[----:B------:R-:W-:Y:S05]  /*f6c0*/  BSYNC B1 ;  /* 0x0000000000017941 */ /* 0x000fea0003800000 */
.L_x_302:
        /* <DEDUP_REMOVED lines=10> */
.L_x_305:
[----:B------:R-:W-:Y:S05]  /*f770*/  BSYNC B1 ;  /* 0x0000000000017941 */ /* 0x000fea0003800000 */
.L_x_304:
        /* <DEDUP_REMOVED lines=9> */
.L_x_307:
[----:B------:R-:W-:Y:S05]  /*f810*/  BSYNC B1 ;  /* 0x0000000000017941 */ /* 0x000fea0003800000 */
.L_x_306:
        /* <DEDUP_REMOVED lines=9> */
.L_x_309:
[----:B------:R-:W-:Y:S05]  /*f8b0*/  BSYNC B1 ;  /* 0x0000000000017941 */ /* 0x000fea0003800000 */
.L_x_308:
        /* <DEDUP_REMOVED lines=10> */
.L_x_311:
[----:B------:R-:W-:Y:S05]  /*f960*/  BSYNC B1 ;  /* 0x0000000000017941 */ /* 0x000fea0003800000 */
.L_x_310:
        /* <DEDUP_REMOVED lines=10> */
.L_x_313:
[----:B------:R-:W-:Y:S05]  /*fa10*/  BSYNC B1 ;  /* 0x0000000000017941 */ /* 0x000fea0003800000 */
.L_x_312:
        /* <DEDUP_REMOVED lines=9> */
.L_x_315:
[----:B------:R-:W-:Y:S05]  /*fab0*/  BSYNC B1 ;  /* 0x0000000000017941 */ /* 0x000fea0003800000 */
.L_x_314:
        /* <DEDUP_REMOVED lines=9> */
.L_x_317:
[----:B------:R-:W-:Y:S05]  /*fb50*/  BSYNC B1 ;  /* 0x0000000000017941 */ /* 0x000fea0003800000 */
.L_x_316:
        /* <DEDUP_REMOVED lines=10> */
.L_x_319:
[----:B------:R-:W-:Y:S05]  /*fc00*/  BSYNC B1 ;  /* 0x0000000000017941 */ /* 0x000fea0003800000 */
.L_x_318:
        /* <DEDUP_REMOVED lines=10> */
.L_x_321:
[----:B------:R-:W-:Y:S05]  /*fcb0*/  BSYNC B1 ;  /* 0x0000000000017941 */ /* 0x000fea0003800000 */
.L_x_320:
        /* <DEDUP_REMOVED lines=9> */
.L_x_323:
[----:B------:R-:W-:Y:S05]  /*fd50*/  BSYNC B1 ;  /* 0x0000000000017941 */ /* 0x000fea0003800000 */
.L_x_322:
        /* <DEDUP_REMOVED lines=9> */
.L_x_325:
[----:B------:R-:W-:Y:S05]  /*fdf0*/  BSYNC B1 ;  /* 0x0000000000017941 */ /* 0x000fea0003800000 */
.L_x_324:
        /* <DEDUP_REMOVED lines=10> */
.L_x_327:
[----:B------:R-:W-:Y:S05]  /*fea0*/  BSYNC B1 ;  /* 0x0000000000017941 */ /* 0x000fea0003800000 */
.L_x_326:
        /* <DEDUP_REMOVED lines=10> */
.L_x_329:
[----:B------:R-:W-:Y:S05]  /*ff50*/  BSYNC B1 ;  /* 0x0000000000017941 */ /* 0x000fea0003800000 */
.L_x_328:
        /* <DEDUP_REMOVED lines=9> */
.L_x_331:
[----:B------:R-:W-:Y:S05]  /*fff0*/  BSYNC B1 ;  /* 0x0000000000017941 */ /* 0x000fea0003800000 */
.L_x_330:
        /* <DEDUP_REMOVED lines=9> */
.L_x_333:
[----:B------:R-:W-:Y:S05]  /*10090*/  BSYNC B1 ;  /* 0x0000000000017941 */ /* 0x000fea0003800000 */
.L_x_332:
        /* <DEDUP_REMOVED lines=10> */
.L_x_335:
[----:B------:R-:W-:Y:S05]  /*10140*/  BSYNC B1 ;  /* 0x0000000000017941 */ /* 0x000fea0003800000 */
.L_x_334:
        /* <DEDUP_REMOVED lines=10> */
.L_x_337:
[----:B------:R-:W-:Y:S05]  /*101f0*/  BSYNC B1 ;  /* 0x0000000000017941 */ /* 0x000fea0003800000 */
.L_x_336:
        /* <DEDUP_REMOVED lines=9> */
.L_x_339:
[----:B------:R-:W-:Y:S05]  /*10290*/  BSYNC B1 ;  /* 0x0000000000017941 */ /* 0x000fea0003800000 */
.L_x_338:
        /* <DEDUP_REMOVED lines=9> */
.L_x_341:
[----:B------:R-:W-:Y:S05]  /*10330*/  BSYNC B1 ;  /* 0x0000000000017941 */ /* 0x000fea0003800000 */
.L_x_340:
        /* <DEDUP_REMOVED lines=10> */
.L_x_343:
[----:B------:R-:W-:Y:S05]  /*103e0*/  BSYNC B1 ;  /* 0x0000000000017941 */ /* 0x000fea0003800000 */
.L_x_342:
        /* <DEDUP_REMOVED lines=10> */
.L_x_345:
[----:B------:R-:W-:Y:S05]  /*10490*/  BSYNC B1 ;  /* 0x0000000000017941 */ /* 0x000fea0003800000 */
.L_x_344:
        /* <DEDUP_REMOVED lines=9> */
.L_x_347:
[----:B------:R-:W-:Y:S05]  /*10530*/  BSYNC B1 ;  /* 0x0000000000017941 */ /* 0x000fea0003800000 */
.L_x_346:
        /* <DEDUP_REMOVED lines=9> */
.L_x_349:
[----:B------:R-:W-:Y:S05]  /*105d0*/  BSYNC B1 ;  /* 0x0000000000017941 */ /* 0x000fea0003800000 */
.L_x_348:
        /* <DEDUP_REMOVED lines=10> */
.L_x_351:
[----:B------:R-:W-:Y:S05]  /*10680*/  BSYNC B1 ;  /* 0x0000000000017941 */ /* 0x000fea0003800000 */
.L_x_350:
        /* <DEDUP_REMOVED lines=10> */
.L_x_353:
[----:B------:R-:W-:Y:S05]  /*10730*/  BSYNC B1 ;  /* 0x0000000000017941 */ /* 0x000fea0003800000 */
.L_x_352:
        /* <DEDUP_REMOVED lines=9> */
.L_x_355:
[----:B------:R-:W-:Y:S05]  /*107d0*/  BSYNC B1 ;  /* 0x0000000000017941 */ /* 0x000fea0003800000 */
.L_x_354:
        /* <DEDUP_REMOVED lines=9> */
.L_x_357:
[----:B------:R-:W-:Y:S05]  /*10870*/  BSYNC B1 ;  /* 0x0000000000017941 */ /* 0x000fea0003800000 */
.L_x_356:
        /* <DEDUP_REMOVED lines=10> */
.L_x_359:
[----:B------:R-:W-:Y:S05]  /*10920*/  BSYNC B1 ;  /* 0x0000000000017941 */ /* 0x000fea0003800000 */
.L_x_358:
        /* <DEDUP_REMOVED lines=10> */
.L_x_361:
[----:B------:R-:W-:Y:S05]  /*109d0*/  BSYNC B1 ;  /* 0x0000000000017941 */ /* 0x000fea0003800000 */
.L_x_360:
        /* <DEDUP_REMOVED lines=9> */
.L_x_363:
[----:B------:R-:W-:Y:S05]  /*10a70*/  BSYNC B1 ;  /* 0x0000000000017941 */ /* 0x000fea0003800000 */
.L_x_362:
        /* <DEDUP_REMOVED lines=9> */
.L_x_365:
[----:B------:R-:W-:Y:S05]  /*10b10*/  BSYNC B1 ;  /* 0x0000000000017941 */ /* 0x000fea0003800000 */
.L_x_364:
        /* <DEDUP_REMOVED lines=10> */
.L_x_367:
[----:B------:R-:W-:Y:S05]  /*10bc0*/  BSYNC B1 ;  /* 0x0000000000017941 */ /* 0x000fea0003800000 */
.L_x_366:
        /* <DEDUP_REMOVED lines=10> */
.L_x_369:
[----:B------:R-:W-:Y:S05]  /*10c70*/  BSYNC B1 ;  /* 0x0000000000017941 */ /* 0x000fea0003800000 */
.L_x_368:
        /* <DEDUP_REMOVED lines=9> */
.L_x_371:
[----:B------:R-:W-:Y:S05]  /*10d10*/  BSYNC B1 ;  /* 0x0000000000017941 */ /* 0x000fea0003800000 */
.L_x_370:
        /* <DEDUP_REMOVED lines=9> */
.L_x_373:
[----:B------:R-:W-:Y:S05]  /*10db0*/  BSYNC B1 ;  /* 0x0000000000017941 */ /* 0x000fea0003800000 */
.L_x_372:
        /* <DEDUP_REMOVED lines=10> */
.L_x_375:
[----:B------:R-:W-:Y:S05]  /*10e60*/  BSYNC B1 ;  /* 0x0000000000017941 */ /* 0x000fea0003800000 */
.L_x_374:
        /* <DEDUP_REMOVED lines=10> */
.L_x_377:
[----:B------:R-:W-:Y:S05]  /*10f10*/  BSYNC B1 ;  /* 0x0000000000017941 */ /* 0x000fea0003800000 */
.L_x_376:
        /* <DEDUP_REMOVED lines=9> */
.L_x_379:
[----:B------:R-:W-:Y:S05]  /*10fb0*/  BSYNC B1 ;  /* 0x0000000000017941 */ /* 0x000fea0003800000 */
.L_x_378:
        /* <DEDUP_REMOVED lines=9> */
.L_x_381:
[----:B------:R-:W-:Y:S05]  /*11050*/  BSYNC B1 ;  /* 0x0000000000017941 */ /* 0x000fea0003800000 */
.L_x_380:
        /* <DEDUP_REMOVED lines=10> */
.L_x_383:
[----:B------:R-:W-:Y:S05]  /*11100*/  BSYNC B1 ;  /* 0x0000000000017941 */ /* 0x000fea0003800000 */
.L_x_382:
        /* <DEDUP_REMOVED lines=10> */
.L_x_385:
[----:B------:R-:W-:Y:S05]  /*111b0*/  BSYNC B1 ;  /* 0x0000000000017941 */ /* 0x000fea0003800000 */
.L_x_384:
        /* <DEDUP_REMOVED lines=9> */
.L_x_387:
[----:B------:R-:W-:Y:S05]  /*11250*/  BSYNC B1 ;  /* 0x0000000000017941 */ /* 0x000fea0003800000 */
.L_x_386:
        /* <DEDUP_REMOVED lines=9> */
.L_x_389:
[----:B------:R-:W-:Y:S05]  /*112f0*/  BSYNC B1 ;  /* 0x0000000000017941 */ /* 0x000fea0003800000 */
.L_x_388:
        /* <DEDUP_REMOVED lines=10> */
.L_x_391:
[----:B------:R-:W-:Y:S05]  /*113a0*/  BSYNC B1 ;  /* 0x0000000000017941 */ /* 0x000fea0003800000 */
.L_x_390:
        /* <DEDUP_REMOVED lines=10> */
.L_x_393:
[----:B------:R-:W-:Y:S05]  /*11450*/  BSYNC B1 ;  /* 0x0000000000017941 */ /* 0x000fea0003800000 */
.L_x_392:
        /* <DEDUP_REMOVED lines=9> */
.L_x_395:
[----:B------:R-:W-:Y:S05]  /*114f0*/  BSYNC B1 ;  /* 0x0000000000017941 */ /* 0x000fea0003800000 */
.L_x_394:
        /* <DEDUP_REMOVED lines=9> */
.L_x_397:
[----:B------:R-:W-:Y:S05]  /*11590*/  BSYNC B1 ;  /* 0x0000000000017941 */ /* 0x000fea0003800000 */
.L_x_396:
        /* <DEDUP_REMOVED lines=10> */
.L_x_399:
[----:B------:R-:W-:Y:S05]  /*11640*/  BSYNC B1 ;  /* 0x0000000000017941 */ /* 0x000fea0003800000 */
.L_x_398:
        /* <DEDUP_REMOVED lines=10> */
.L_x_401:
[----:B------:R-:W-:Y:S05]  /*116f0*/  BSYNC B1 ;  /* 0x0000000000017941 */ /* 0x000fea0003800000 */
.L_x_400:
        /* <DEDUP_REMOVED lines=9> */
.L_x_403:
[----:B------:R-:W-:Y:S05]  /*11790*/  BSYNC B1 ;  /* 0x0000000000017941 */ /* 0x000fea0003800000 */
.L_x_402:
        /* <DEDUP_REMOVED lines=9> */
.L_x_405:
[----:B------:R-:W-:Y:S05]  /*11830*/  BSYNC B1 ;  /* 0x0000000000017941 */ /* 0x000fea0003800000 */
.L_x_404:
        /* <DEDUP_REMOVED lines=10> */
.L_x_407:
[----:B------:R-:W-:Y:S05]  /*118e0*/  BSYNC B1 ;  /* 0x0000000000017941 */ /* 0x000fea0003800000 */
.L_x_406:
        /* <DEDUP_REMOVED lines=10> */
.L_x_409:
[----:B------:R-:W-:Y:S05]  /*11990*/  BSYNC B1 ;  /* 0x0000000000017941 */ /* 0x000fea0003800000 */
.L_x_408:
        /* <DEDUP_REMOVED lines=9> */
.L_x_411:
[----:B------:R-:W-:Y:S05]  /*11a30*/  BSYNC B1 ;  /* 0x0000000000017941 */ /* 0x000fea0003800000 */
.L_x_410:
        /* <DEDUP_REMOVED lines=9> */
.L_x_413:
[----:B------:R-:W-:Y:S05]  /*11ad0*/  BSYNC B1 ;  /* 0x0000000000017941 */ /* 0x000fea0003800000 */
.L_x_412:
        /* <DEDUP_REMOVED lines=10> */
.L_x_415:
[----:B------:R-:W-:Y:S05]  /*11b80*/  BSYNC B1 ;  /* 0x0000000000017941 */ /* 0x000fea0003800000 */
.L_x_414:
        /* <DEDUP_REMOVED lines=10> */
.L_x_417:
[----:B------:R-:W-:Y:S05]  /*11c30*/  BSYNC B1 ;  /* 0x0000000000017941 */ /* 0x000fea0003800000 */
.L_x_416:
        /* <DEDUP_REMOVED lines=9> */
.L_x_419:
[----:B------:R-:W-:Y:S05]  /*11cd0*/  BSYNC B1 ;  /* 0x0000000000017941 */ /* 0x000fea0003800000 */
.L_x_418:
        /* <DEDUP_REMOVED lines=9> */
.L_x_421:
[----:B------:R-:W-:Y:S05]  /*11d70*/  BSYNC B1 ;  /* 0x0000000000017941 */ /* 0x000fea0003800000 */
.L_x_420:
        /* <DEDUP_REMOVED lines=10> */
.L_x_423:
[----:B------:R-:W-:Y:S05]  /*11e20*/  BSYNC B1 ;  /* 0x0000000000017941 */ /* 0x000fea0003800000 */
.L_x_422:
        /* <DEDUP_REMOVED lines=10> */
.L_x_425:
[----:B------:R-:W-:Y:S05]  /*11ed0*/  BSYNC B1 ;  /* 0x0000000000017941 */ /* 0x000fea0003800000 */
.L_x_424:
        /* <DEDUP_REMOVED lines=9> */
.L_x_427:
[----:B------:R-:W-:Y:S05]  /*11f70*/  BSYNC B1 ;  /* 0x0000000000017941 */ /* 0x000fea0003800000 */
.L_x_426:
        /* <DEDUP_REMOVED lines=9> */
.L_x_429:
[----:B------:R-:W-:Y:S05]  /*12010*/  BSYNC B1 ;  /* 0x0000000000017941 */ /* 0x000fea0003800000 */
.L_x_428:
        /* <DEDUP_REMOVED lines=10> */
.L_x_431:
[----:B------:R-:W-:Y:S05]  /*120c0*/  BSYNC B1 ;  /* 0x0000000000017941 */ /* 0x000fea0003800000 */
.L_x_430:
        /* <DEDUP_REMOVED lines=10> */
.L_x_433:
[----:B------:R-:W-:Y:S05]  /*12170*/  BSYNC B1 ;  /* 0x0000000000017941 */ /* 0x000fea0003800000 */
.L_x_432:
        /* <DEDUP_REMOVED lines=9> */
.L_x_435:
[----:B------:R-:W-:Y:S05]  /*12210*/  BSYNC B1 ;  /* 0x0000000000017941 */ /* 0x000fea0003800000 */
.L_x_434:
        /* <DEDUP_REMOVED lines=9> */
.L_x_437:
[----:B------:R-:W-:Y:S05]  /*122b0*/  BSYNC B1 ;  /* 0x0000000000017941 */ /* 0x000fea0003800000 */
.L_x_436:
        /* <DEDUP_REMOVED lines=10> */
.L_x_439:
[----:B------:R-:W-:Y:S05]  /*12360*/  BSYNC B1 ;  /* 0x0000000000017941 */ /* 0x000fea0003800000 */
.L_x_438:
        /* <DEDUP_REMOVED lines=10> */
.L_x_441:
[----:B------:R-:W-:Y:S05]  /*12410*/  BSYNC B1 ;  /* 0x0000000000017941 */ /* 0x000fea0003800000 */
.L_x_440:
        /* <DEDUP_REMOVED lines=9> */
.L_x_443:
[----:B------:R-:W-:Y:S05]  /*124b0*/  BSYNC B1 ;  /* 0x0000000000017941 */ /* 0x000fea0003800000 */
.L_x_442:
        /* <DEDUP_REMOVED lines=9> */
.L_x_445:
[----:B------:R-:W-:Y:S05]  /*12550*/  BSYNC B1 ;  /* 0x0000000000017941 */ /* 0x000fea0003800000 */
.L_x_444:
        /* <DEDUP_REMOVED lines=10> */
.L_x_447:
[----:B------:R-:W-:Y:S05]  /*12600*/  BSYNC B1 ;  /* 0x0000000000017941 */ /* 0x000fea0003800000 */
.L_x_446:
        /* <DEDUP_REMOVED lines=10> */
.L_x_449:
[----:B------:R-:W-:Y:S05]  /*126b0*/  BSYNC B1 ;  /* 0x0000000000017941 */ /* 0x000fea0003800000 */
.L_x_448:
        /* <DEDUP_REMOVED lines=9> */
.L_x_451:
[----:B------:R-:W-:Y:S05]  /*12750*/  BSYNC B1 ;  /* 0x0000000000017941 */ /* 0x000fea0003800000 */
.L_x_450:
        /* <DEDUP_REMOVED lines=9> */
.L_x_453:
[----:B------:R-:W-:Y:S05]  /*127f0*/  BSYNC B1 ;  /* 0x0000000000017941 */ /* 0x000fea0003800000 */
.L_x_452:
        /* <DEDUP_REMOVED lines=10> */
.L_x_455:
[----:B------:R-:W-:Y:S05]  /*128a0*/  BSYNC B1 ;  /* 0x0000000000017941 */ /* 0x000fea0003800000 */
.L_x_454:
        /* <DEDUP_REMOVED lines=10> */
.L_x_457:
[----:B------:R-:W-:Y:S05]  /*12950*/  BSYNC B1 ;  /* 0x0000000000017941 */ /* 0x000fea0003800000 */
.L_x_456:
        /* <DEDUP_REMOVED lines=9> */
.L_x_459:
[----:B------:R-:W-:Y:S05]  /*129f0*/  BSYNC B1 ;  /* 0x0000000000017941 */ /* 0x000fea0003800000 */
.L_x_458:
        /* <DEDUP_REMOVED lines=9> */
.L_x_461:
[----:B------:R-:W-:Y:S05]  /*12a90*/  BSYNC B1 ;  /* 0x0000000000017941 */ /* 0x000fea0003800000 */
.L_x_460:
        /* <DEDUP_REMOVED lines=10> */
.L_x_463:
[----:B------:R-:W-:Y:S05]  /*12b40*/  BSYNC B1 ;  /* 0x0000000000017941 */ /* 0x000fea0003800000 */
.L_x_462:
        /* <DEDUP_REMOVED lines=10> */
.L_x_465:
[----:B------:R-:W-:Y:S05]  /*12bf0*/  BSYNC B1 ;  /* 0x0000000000017941 */ /* 0x000fea0003800000 */
.L_x_464:
        /* <DEDUP_REMOVED lines=9> */
.L_x_467:
[----:B------:R-:W-:Y:S05]  /*12c90*/  BSYNC B1 ;  /* 0x0000000000017941 */ /* 0x000fea0003800000 */
.L_x_466:
        /* <DEDUP_REMOVED lines=9> */
.L_x_469:
[----:B------:R-:W-:Y:S05]  /*12d30*/  BSYNC B1 ;  /* 0x0000000000017941 */ /* 0x000fea0003800000 */
.L_x_468:
        /* <DEDUP_REMOVED lines=10> */
.L_x_471:
[----:B------:R-:W-:Y:S05]  /*12de0*/  BSYNC B1 ;  /* 0x0000000000017941 */ /* 0x000fea0003800000 */
.L_x_470:
        /* <DEDUP_REMOVED lines=10> */
.L_x_473:
[----:B------:R-:W-:Y:S05]  /*12e90*/  BSYNC B1 ;  /* 0x0000000000017941 */ /* 0x000fea0003800000 */
.L_x_472:
        /* <DEDUP_REMOVED lines=9> */
.L_x_475:
[----:B------:R-:W-:Y:S05]  /*12f30*/  BSYNC B1 ;  /* 0x0000000000017941 */ /* 0x000fea0003800000 */
.L_x_474:
        /* <DEDUP_REMOVED lines=9> */
.L_x_477:
[----:B------:R-:W-:Y:S05]  /*12fd0*/  BSYNC B1 ;  /* 0x0000000000017941 */ /* 0x000fea0003800000 */
.L_x_476:
        /* <DEDUP_REMOVED lines=10> */
.L_x_479:
[----:B------:R-:W-:Y:S05]  /*13080*/  BSYNC B1 ;  /* 0x0000000000017941 */ /* 0x000fea0003800000 */
.L_x_478:
        /* <DEDUP_REMOVED lines=10> */
.L_x_481:
[----:B------:R-:W-:Y:S05]  /*13130*/  BSYNC B1 ;  /* 0x0000000000017941 */ /* 0x000fea0003800000 */
.L_x_480:
        /* <DEDUP_REMOVED lines=9> */
.L_x_483:
[----:B------:R-:W-:Y:S05]  /*131d0*/  BSYNC B1 ;  /* 0x0000000000017941 */ /* 0x000fea0003800000 */
.L_x_482:
        /* <DEDUP_REMOVED lines=9> */
.L_x_485:
[----:B------:R-:W-:Y:S05]  /*13270*/  BSYNC B1 ;  /* 0x0000000000017941 */ /* 0x000fea0003800000 */
.L_x_484:
        /* <DEDUP_REMOVED lines=10> */
.L_x_487:
[----:B------:R-:W-:Y:S05]  /*13320*/  BSYNC B1 ;  /* 0x0000000000017941 */ /* 0x000fea0003800000 */
.L_x_486:
        /* <DEDUP_REMOVED lines=10> */
.L_x_489:
[----:B------:R-:W-:Y:S05]  /*133d0*/  BSYNC B1 ;  /* 0x0000000000017941 */ /* 0x000fea0003800000 */
.L_x_488:
        /* <DEDUP_REMOVED lines=9> */
.L_x_491:
[----:B------:R-:W-:Y:S05]  /*13470*/  BSYNC B1 ;  /* 0x0000000000017941 */ /* 0x000fea0003800000 */
.L_x_490:
        /* <DEDUP_REMOVED lines=9> */
.L_x_493:
[----:B------:R-:W-:Y:S05]  /*13510*/  BSYNC B1 ;  /* 0x0000000000017941 */ /* 0x000fea0003800000 */
.L_x_492:
        /* <DEDUP_REMOVED lines=10> */
.L_x_495:
[----:B------:R-:W-:Y:S05]  /*135c0*/  BSYNC B1 ;  /* 0x0000000000017941 */ /* 0x000fea0003800000 */
.L_x_494:
        /* <DEDUP_REMOVED lines=10> */
.L_x_497:
[----:B------:R-:W-:Y:S05]  /*13670*/  BSYNC B1 ;  /* 0x0000000000017941 */ /* 0x000fea0003800000 */
.L_x_496:
        /* <DEDUP_REMOVED lines=9> */
.L_x_499:
[----:B------:R-:W-:Y:S05]  /*13710*/  BSYNC B1 ;  /* 0x0000000000017941 */ /* 0x000fea0003800000 */
.L_x_498:
        /* <DEDUP_REMOVED lines=9> */
.L_x_501:
[----:B------:R-:W-:Y:S05]  /*137b0*/  BSYNC B1 ;  /* 0x0000000000017941 */ /* 0x000fea0003800000 */
.L_x_500:
        /* <DEDUP_REMOVED lines=10> */
.L_x_503:
[----:B------:R-:W-:Y:S05]  /*13860*/  BSYNC B1 ;  /* 0x0000000000017941 */ /* 0x000fea0003800000 */
.L_x_502:
        /* <DEDUP_REMOVED lines=10> */
.L_x_505:
[----:B------:R-:W-:Y:S05]  /*13910*/  BSYNC B1 ;  /* 0x0000000000017941 */ /* 0x000fea0003800000 */
.L_x_504:
        /* <DEDUP_REMOVED lines=9> */
.L_x_507:
[----:B------:R-:W-:Y:S05]  /*139b0*/  BSYNC B1 ;  /* 0x0000000000017941 */ /* 0x000fea0003800000 */
.L_x_506:
        /* <DEDUP_REMOVED lines=9> */
.L_x_509:
[----:B------:R-:W-:Y:S05]  /*13a50*/  BSYNC B1 ;  /* 0x0000000000017941 */ /* 0x000fea0003800000 */
.L_x_508:
        /* <DEDUP_REMOVED lines=10> */
.L_x_511:
[----:B------:R-:W-:Y:S05]  /*13b00*/  BSYNC B1 ;  /* 0x0000000000017941 */ /* 0x000fea0003800000 */
.L_x_510:
        /* <DEDUP_REMOVED lines=10> */
.L_x_513:
[----:B------:R-:W-:Y:S05]  /*13bb0*/  BSYNC B1 ;  /* 0x0000000000017941 */ /* 0x000fea0003800000 */
.L_x_512:
        /* <DEDUP_REMOVED lines=9> */
.L_x_515:
[----:B------:R-:W-:Y:S05]  /*13c50*/  BSYNC B1 ;  /* 0x0000000000017941 */ /* 0x000fea0003800000 */
.L_x_514:
        /* <DEDUP_REMOVED lines=9> */
.L_x_517:
[----:B------:R-:W-:Y:S05]  /*13cf0*/  BSYNC B1 ;  /* 0x0000000000017941 */ /* 0x000fea0003800000 */
.L_x_516:
        /* <DEDUP_REMOVED lines=10> */
.L_x_519:
[----:B------:R-:W-:Y:S05]  /*13da0*/  BSYNC B1 ;  /* 0x0000000000017941 */ /* 0x000fea0003800000 */
.L_x_518:
        /* <DEDUP_REMOVED lines=10> */
.L_x_521:
[----:B------:R-:W-:Y:S05]  /*13e50*/  BSYNC B1 ;  /* 0x0000000000017941 */ /* 0x000fea0003800000 */
.L_x_520:
        /* <DEDUP_REMOVED lines=9> */
.L_x_523:
[----:B------:R-:W-:Y:S05]  /*13ef0*/  BSYNC B1 ;  /* 0x0000000000017941 */ /* 0x000fea0003800000 */
.L_x_522:
        /* <DEDUP_REMOVED lines=9> */
.L_x_525:
[----:B------:R-:W-:Y:S05]  /*13f90*/  BSYNC B1 ;  /* 0x0000000000017941 */ /* 0x000fea0003800000 */
.L_x_524:
        /* <DEDUP_REMOVED lines=10> */
.L_x_527:
[----:B------:R-:W-:Y:S05]  /*14040*/  BSYNC B1 ;  /* 0x0000000000017941 */ /* 0x000fea0003800000 */
.L_x_526:
        /* <DEDUP_REMOVED lines=10> */
.L_x_529:
[----:B------:R-:W-:Y:S05]  /*140f0*/  BSYNC B1 ;  /* 0x0000000000017941 */ /* 0x000fea0003800000 */
.L_x_528:
        /* <DEDUP_REMOVED lines=9> */
.L_x_531:
[----:B------:R-:W-:Y:S05]  /*14190*/  BSYNC B1 ;  /* 0x0000000000017941 */ /* 0x000fea0003800000 */
.L_x_530:
        /* <DEDUP_REMOVED lines=9> */
.L_x_533:
[----:B------:R-:W-:Y:S05]  /*14230*/  BSYNC B1 ;  /* 0x0000000000017941 */ /* 0x000fea0003800000 */
.L_x_532:
        /* <DEDUP_REMOVED lines=10> */
.L_x_535:
[----:B------:R-:W-:Y:S05]  /*142e0*/  BSYNC B1 ;  /* 0x0000000000017941 */ /* 0x000fea0003800000 */
.L_x_534:
        /* <DEDUP_REMOVED lines=10> */
.L_x_537:
[----:B------:R-:W-:Y:S05]  /*14390*/  BSYNC B1 ;  /* 0x0000000000017941 */ /* 0x000fea0003800000 */
.L_x_536:
[----:B-----5:R-:W-:Y:S01]  /*143a0*/  HADD2.F32 R3, -RZ, R12.H0_H0 ;  /* 0x2000000cff037230 */ /* 0x020fe20000004100 */
[----:B------:R-:W-:Y:S01]  /*143b0*/  ISETP.GT.AND P0, PT, R0, 0x8, P0 ;  /* 0x000000080000780c */ /* 0x000fe20000704270 */
[----:B------:R-:W-:Y:S03]  /*143c0*/  BSSY B1, `(.L_x_538) ;  /* 0x0000007000017945 */ /* 0x000fe60003800000 */
[----:B0123--:R-:W-:-:S04]  /*143d0*/  FMUL R10, R3, R16 ;  /* 0x00000010030a7220 */ /* 0x00ffc80000400000 */
[----:B------:R-:W-:-:S05]  /*143e0*/  FFMA R10, R149, R2, R10 ;  /* 0x00000002950a7223 */ /* 0x000fca000000000a */
[----:B------:R-:W-:-:S05]  /*143f0*/  F2FP.F16.F32.PACK_AB R10, RZ, R10 ;  /* 0x0000000aff0a723e */ /* 0x000fca00000000ff */
[----:B------:R0:W-:Y:S01]  /*14400*/  @P3 STG.E.U16 desc[UR52][R4.64+0x3f2], R10 ;  /* 0x0003f20a04003986 */ /* 0x0001e2000c101534 */
[----:B------:R-:W-:Y:S05]  /*14410*/  @!P0 BRA `(.L_x_539) ;  /* 0x0000000000048947 */ /* 0x000fea0003800000 */
[----:B------:R1:W5:Y:S02]  /*14420*/  LDG.E.LTC128B.U16 R12, desc[UR52][R8.64+0x3f0] ;  /* 0x0003f034080c7981 */ /* 0x000364000c1e1520 */
.L_x_539:
[----:B------:R-:W-:Y:S05]  /*14430*/  BSYNC B1 ;  /* 0x0000000000017941 */ /* 0x000fea0003800000 */
.L_x_538:
[----:B-----5:R-:W-:Y:S01]  /*14440*/  HADD2.F32 R3, -RZ, R12.H0_H0 ;  /* 0x2000000cff037230 */ /* 0x020fe20000004100 */
[----:B0-----:R-:W-:Y:S01]  /*14450*/  @P0 MOV R4, R6 ;  /* 0x0000000600040202 */ /* 0x001fe20000000f00 */
[----:B------:R-:W-:Y:S01]  /*14460*/  @P0 IMAD.MOV.U32 R5, RZ, RZ, R7 ;  /* 0x000000ffff050224 */ /* 0x000fe200078e0007 */
[----:B------:R-:W-:Y:S01]  /*14470*/  ISETP.GT.AND P1, PT, R0, 0x8, P1 ;  /* 0x000000080000780c */ /* 0x000fe20000f24270 */
[----:B------:R-:W-:Y:S01]  /*14480*/  BSSY B1, `(.L_x_540) ;  /* 0x0000007000017945 */ /* 0x000fe20003800000 */
[----:B------:R-:W-:-:S04]  /*14490*/  FMUL R3, R3, R16 ;  /* 0x0000001003037220 */ /* 0x000fc80000400000 */
[----:B------:R-:W-:-:S05]  /*144a0*/  FFMA R3, R150, R2, R3 ;  /* 0x0000000296037223 */ /* 0x000fca0000000003 */
[----:B------:R-:W-:-:S05]  /*144b0*/  F2FP.F16.F32.PACK_AB R3, RZ, R3 ;  /* 0x00000003ff03723e */ /* 0x000fca00000000ff */
[----:B------:R0:W-:Y:S01]  /*144c0*/  @P0 STG.E.U16 desc[UR52][R4.64+0x3f0], R3 ;  /* 0x0003f00304000986 */ /* 0x0001e2000c101534 */
[----:B------:R-:W-:Y:S05]  /*144d0*/  @!P1 BRA `(.L_x_541) ;  /* 0x0000000000049947 */ /* 0x000fea0003800000 */
[----:B------:R2:W5:Y:S02]  /*144e0*/  LDG.E.LTC128B.U16 R12, desc[UR52][R8.64+0x3f2] ;  /* 0x0003f234080c7981 */ /* 0x000564000c1e1520 */
.L_x_541:
[----:B------:R-:W-:Y:S05]  /*144f0*/  BSYNC B1 ;  /* 0x0000000000017941 */ /* 0x000fea0003800000 */
.L_x_540:
[----:B------:R-:W-:Y:S05]  /*14500*/  @!P1 BRA `(.L_x_542) ;  /* 0x0000005000889947 */ /* 0x000fea0003800000 */
[----:B0----5:R-:W-:-:S05]  /*14510*/  HADD2.F32 R3, -RZ, R12.H0_H0 ;  /* 0x2000000cff037230 */ /* 0x021fca0000004100 */
[----:B------:R-:W-:-:S04]  /*14520*/  FMUL R0, R3, R16 ;  /* 0x0000001003007220 */ /* 0x000fc80000400000 */
[----:B------:R-:W-:-:S05]  /*14530*/  FFMA R0, R151, R2, R0 ;  /* 0x0000000297007223 */ /* 0x000fca0000000000 */
[----:B------:R-:W-:-:S05]  /*14540*/  F2FP.F16.F32.PACK_AB R0, RZ, R0 ;  /* 0x00000000ff00723e */ /* 0x000fca00000000ff */
[----:B------:R3:W-:Y:S01]  /*14550*/  STG.E.U16 desc[UR52][R6.64+0x3f2], R0 ;  /* 0x0003f20006007986 */ /* 0x0007e2000c101534 */
[----:B------:R-:W-:Y:S05]  /*14560*/  BRA `(.L_x_542) ;  /* 0x0000005000707947 */ /* 0x000fea0003800000 */
.L_x_33:
[----:B------:R-:W2:Y:S01]  /*14570*/  LDL.LU R6, [R1] ;  /* 0x0000000001067983 */ /* 0x000ea20000300800 */
[----:B------:R-:W-:-:S03]  /*14580*/  ULDC.64 UR4, c[0x0][0x5c0] ;  /* 0x0001700000047ab9 */ /* 0x000fc60000000a00 */
[----:B------:R-:W3:Y:S04]  /*14590*/  LDL.LU R8, [R1+0x4] ;  /* 0x0000040001087983 */ /* 0x000ee80000300800 */
[----:B------:R-:W4:Y:S04]  /*145a0*/  LDL.LU R7, [R1+0x8] ;  /* 0x0000080001077983 */ /* 0x000f280000300800 */
        /* <DEDUP_REMOVED lines=49> */
[----:B------:R0:W-:Y:S04]  /*148c0*/  STL [R1+0x238], R144 ;  /* 0x0002389001007387 */ /* 0x0001e80000100800 */
[----:B0-----:R-:W4:Y:S04]  /*148d0*/  LDL.LU R144, [R1+0x130] ;  /* 0x0001300001907983 */ /* 0x001f280000300800 */
[----:B------:R0:W-:Y:S04]  /*148e0*/  STL [R1+0x234], R145 ;  /* 0x0002349101007387 */ /* 0x0001e80000100800 */
[----:B0-----:R-:W4:Y:S04]  /*148f0*/  LDL.LU R145, [R1+0x134] ;  /* 0x0001340001917983 */ /* 0x001f280000300800 */
        /* <DEDUP_REMOVED lines=18> */
[----:B------:R-:W4:Y:S01]  /*14a20*/  LDL.LU R173, [R1+0x190] ;  /* 0x0001900001ad7983 */ /* 0x000f220000300800 */
[----:B--2---:R-:W-:-:S03]  /*14a30*/  FMUL R6, R6, R2 ;  /* 0x0000000206067220 */ /* 0x004fc60000400000 */
[----:B------:R-:W2:Y:S01]  /*14a40*/  LDL.LU R174, [R1+0x194] ;  /* 0x0001940001ae7983 */ /* 0x000ea20000300800 */
[----:B------:R-:W-:-:S03]  /*14a50*/  LEA R4, P2, R10, UR4, 0x1 ;  /* 0x000000040a047c11 */ /* 0x000fc6000f8408ff */
[----:B------:R-:W2:Y:S04]  /*14a60*/  LDL.LU R175, [R1+0x198] ;  /* 0x0001980001af7983 */ /* 0x000ea80000300800 */
[----:B------:R-:W2:Y:S04]  /*14a70*/  LDL.LU R176, [R1+0x19c] ;  /* 0x00019c0001b07983 */ /* 0x000ea80000300800 */
[----:B------:R-:W2:Y:S04]  /*14a80*/  LDL.LU R177, [R1+0x1a0] ;  /* 0x0001a00001b17983 */ /* 0x000ea80000300800 */
[----:B------:R-:W2:Y:S01]  /*14a90*/  LDL.LU R178, [R1+0x1a4] ;  /* 0x0001a40001b27983 */ /* 0x000ea20000300800 */
[----:B------:R-:W-:-:S03]  /*14aa0*/  LEA.HI.X R5, R10, UR5, R5, 0x1, P2 ;  /* 0x000000050a057c11 */ /* 0x000fc600090f0c05 */
[----:B------:R-:W2:Y:S01]  /*14ab0*/  LDL.LU R179, [R1+0x1a8] ;  /* 0x0001a80001b37983 */ /* 0x000ea20000300800 */
[----:B------:R-:W-:-:S03]  /*14ac0*/  F2FP.F16.F32.PACK_AB R6, RZ, R6 ;  /* 0x00000006ff06723e */ /* 0x000fc600000000ff */
        /* <DEDUP_REMOVED lines=8> */
[----:B------:R3:W-:Y:S01]  /*14b50*/  @P1 STG.E.U16 desc[UR52][R4.64], R6 ;  /* 0x0000000604001986 */ /* 0x0007e2000c101534 */
[----:B------:R-:W-:-:S03]  /*14b60*/  ISETP.GT.AND P1, PT, R3, 0x1, PT ;  /* 0x000000010300780c */ /* 0x000fc60003f24270 */
[----:B------:R-:W2:Y:S01]  /*14b70*/  LDL.LU R188, [R1+0x1cc] ;  /* 0x0001cc0001bc7983 */ /* 0x000ea20000300800 */
[----:B------:R-:W-:-:S03]  /*14b80*/  ISETP.GT.AND P2, PT, R0, RZ, P1 ;  /* 0x000000ff0000720c */ /* 0x000fc60000f44270 */
[----:B------:R-:W2:Y:S04]  /*14b90*/  LDL.LU R189, [R1+0x1d0] ;  /* 0x0001d00001bd7983 */ /* 0x000ea80000300800 */
[----:B------:R-:W2:Y:S04]  /*14ba0*/  LDL.LU R190, [R1+0x1d4] ;  /* 0x0001d40001be7983 */ /* 0x000ea80000300800 */
[----:B------:R-:W2:Y:S01]  /*14bb0*/  LDL.LU R191, [R1+0x1d8] ;  /* 0x0001d80001bf7983 */ /* 0x000ea20000300800 */
[----:B---3--:R-:W-:-:S03]  /*14bc0*/  FMUL R6, R8, R2 ;  /* 0x0000000208067220 */ /* 0x008fc60000400000 */
[----:B------:R-:W3:Y:S04]  /*14bd0*/  LDL.LU R192, [R1+0x1dc] ;  /* 0x0001dc0001c07983 */ /* 0x000ee80000300800 */
[----:B------:R-:W3:Y:S04]  /*14be0*/  LDL.LU R193, [R1+0x1e0] ;  /* 0x0001e00001c17983 */ /* 0x000ee80000300800 */
[----:B------:R-:W3:Y:S04]  /*14bf0*/  LDL.LU R194, [R1+0x1e4] ;  /* 0x0001e40001c27983 */ /* 0x000ee80000300800 */
[----:B------:R-:W3:Y:S04]  /*14c00*/  LDL.LU R195, [R1+0x1e8] ;  /* 0x0001e80001c37983 */ /* 0x000ee80000300800 */
[----:B------:R-:W3:Y:S01]  /*14c10*/  LDL.LU R196, [R1+0x1ec] ;  /* 0x0001ec0001c47983 */ /* 0x000ee20000300800 */
[----:B------:R-:W-:-:S03]  /*14c20*/  F2FP.F16.F32.PACK_AB R6, RZ, R6 ;  /* 0x00000006ff06723e */ /* 0x000fc600000000ff */
[----:B------:R-:W3:Y:S04]  /*14c30*/  LDL.LU R197, [R1+0x1f0] ;  /* 0x0001f00001c57983 */ /* 0x000ee80000300800 */
[----:B------:R-:W3:Y:S04]  /*14c40*/  LDL.LU R198, [R1+0x1f4] ;  /* 0x0001f40001c67983 */ /* 0x000ee80000300800 */
[----:B------:R-:W3:Y:S01]  /*14c50*/  LDL.LU R199, [R1+0x1fc] ;  /* 0x0001fc0001c77983 */ /* 0x000ee20000300800 */
[----:B------:R-:W-:-:S03]  /*14c60*/  ISETP.GT.AND P0, PT, R0, 0x8, P0 ;  /* 0x000000080000780c */ /* 0x000fc60000704270 */
[----:B------:R-:W-:Y:S04]  /*14c70*/  STL [R1+0x230], R146 ;  /* 0x0002309201007387 */ /* 0x000fe80000100800 */
[----:B------:R0:W-:Y:S01]  /*14c80*/  STL [R1+0x22c], R147 ;  /* 0x00022c9301007387 */ /* 0x0001e20000100800 */
[----:B----4-:R-:W-:Y:S01]  /*14c90*/  FMUL R8, R7, R2 ;  /* 0x0000000207087220 */ /* 0x010fe20000400000 */
[C---:B------:R-:W-:Y:S02]  /*14ca0*/  SHF.L.U64.HI R15, R14.reuse, 0x4, R15 ;  /* 0x000000040e0f7819 */ /* 0x040fe4000001020f */
[----:B------:R1:W-:Y:S04]  /*14cb0*/  @P2 STG.E.U16 desc[UR52][R4.64+0x2], R6 ;  /* 0x0000020604002986 */ /* 0x0003e8000c101534 */
[----:B0-----:R-:W4:Y:S04]  /*14cc0*/  LDL.LU R147, [R1+0x128] ;  /* 0x0001280001937983 */ /* 0x001f280000300800 */
[----:B------:R0:W-:Y:S01]  /*14cd0*/  STL [R1+0x228], R148 ;  /* 0x0002289401007387 */ /* 0x0001e20000100800 */
[----:B-1----:R-:W-:-:S03]  /*14ce0*/  LEA R6, P2, R14, R4, 0x4 ;  /* 0x000000040e067211 */ /* 0x002fc600078420ff */
[----:B0-----:R-:W2:Y:S04]  /*14cf0*/  LDL.LU R148, [R1+0x12c] ;  /* 0x00012c0001947983 */ /* 0x001ea80000300800 */
[----:B------:R0:W-:Y:S01]  /*14d00*/  STL [R1+0x224], R149 ;  /* 0x0002249501007387 */ /* 0x0001e20000100800 */
[----:B------:R-:W-:Y:S01]  /*14d10*/  F2FP.F16.F32.PACK_AB R8, RZ, R8 ;  /* 0x00000008ff08723e */ /* 0x000fe200000000ff */
[----:B------:R-:W-:Y:S02]  /*14d20*/  IMAD.X R7, R15, 0x1, R5, P2 ;  /* 0x000000010f077824 */ /* 0x000fe400010e0605 */
[----:B0-----:R-:W3:Y:S04]  /*14d30*/  LDL.LU R149, [R1+0x138] ;  /* 0x0001380001957983 */ /* 0x001ee80000300800 */
[----:B------:R0:W-:Y:S04]  /*14d40*/  STL [R1+0x220], R150 ;  /* 0x0002209601007387 */ /* 0x0001e80000100800 */
[----:B0-----:R-:W3:Y:S04]  /*14d50*/  LDL.LU R150, [R1+0x13c] ;  /* 0x00013c0001967983 */ /* 0x001ee80000300800 */
[----:B------:R0:W-:Y:S04]  /*14d60*/  STL [R1+0x21c], R151 ;  /* 0x00021c9701007387 */ /* 0x0001e80000100800 */
[----:B------:R-:W-:Y:S04]  /*14d70*/  @P0 STG.E.U16 desc[UR52][R6.64], R8 ;  /* 0x0000000806000986 */ /* 0x000fe8000c101534 */
[----:B0-----:R-:W3:Y:S04]  /*14d80*/  LDL.LU R151, [R1+0x140] ;  /* 0x0001400001977983 */ /* 0x001ee80000300800 */
[----:B------:R0:W-:Y:S04]  /*14d90*/  STL [R1+0x218], R16 ;  /* 0x0002181001007387 */ /* 0x0001e80000100800 */
[----:B0-----:R-:W3:Y:S04]  /*14da0*/  LDL.LU R16, [R1+0x144] ;  /* 0x0001440001107983 */ /* 0x001ee80000300800 */
[----:B------:R-:W4:Y:S04]  /*14db0*/  LDL.LU R10, [R1+0x7c] ;  /* 0x00007c00010a7983 */ /* 0x000f280000300800 */
[----:B------:R-:W2:Y:S04]  /*14dc0*/  LDL.LU R11, [R1+0x80] ;  /* 0x00008000010b7983 */ /* 0x000ea80000300800 */
[----:B------:R-:W3:Y:S04]  /*14dd0*/  LDL.LU R14, [R1+0x8c] ;  /* 0x00008c00010e7983 */ /* 0x000ee80000300800 */
[----:B------:R-:W3:Y:S04]  /*14de0*/  LDL.LU R15, [R1+0x90] ;  /* 0x00009000010f7983 */ /* 0x000ee80000300800 */
[----:B------:R-:W4:Y:S01]  /*14df0*/  LDL.LU R8, [R1+0xc] ;  /* 0x00000c0001087983 */ /* 0x000f220000300800 */
[----:B------:R-:W-:Y:S01]  /*14e00*/  ISETP.GT.AND P0, PT, R0, 0x8, P1 ;  /* 0x000000080000780c */ /* 0x000fe20000f04270 */
[----:B----4-:R-:W-:-:S05]  /*14e10*/  FMUL R8, R8, R2 ;  /* 0x0000000208087220 */ /* 0x010fca0000400000 */
[----:B------:R-:W-:-:S07]  /*14e20*/  F2FP.F16.F32.PACK_AB R8, RZ, R8 ;  /* 0x00000008ff08723e */ /* 0x000fce00000000ff */
[----:B------:R0:W-:Y:S04]  /*14e30*/  @P0 STG.E.U16 desc[UR52][R6.64+0x2], R8 ;  /* 0x0000020806000986 */ /* 0x0001e8000c101534 */
[----:B0-----:R-:W4:Y:S01]  /*14e40*/  LDL.LU R8, [R1+0x10] ;  /* 0x0000100001087983 */ /* 0x001f220000300800 */
[----:B------:R-:W-:-:S04]  /*14e50*/  ISETP.GT.AND P0, PT, R3, 0x8, PT ;  /* 0x000000080300780c */ /* 0x000fc80003f04270 */
[----:B------:R-:W-:Y:S01]  /*14e60*/  ISETP.GT.AND P1, PT, R0, RZ, P0 ;  /* 0x000000ff0000720c */ /* 0x000fe20000724270 */
        /* <DEDUP_REMOVED lines=10> */
[----:B------:R-:W-:Y:S01]  /*14f10*/  ISETP.GT.AND P0, PT, R0, 0x8, P0 ;  /* 0x000000080000780c */ /* 0x000fe20000704270 */
        /* <DEDUP_REMOVED lines=75> */
[----:B------:R-:W-:Y:S01]  /*153d0*/  ISETP.GT.AND P1, PT, R3, 0x28, PT ;  /* 0x000000280300780c */ /* 0x000fe20003f24270 */
[-C--:B------:R-:W-:Y:S01]  /*153e0*/  FMUL R9, R9, R2.reuse ;  /* 0x0000000209097220 */ /* 0x080fe20000400000 */
[----:B------:R-:W-:Y:S01]  /*153f0*/  ISETP.GT.AND P3, PT, R3, 0x29, PT ;  /* 0x000000290300780c */ /* 0x000fe20003f64270 */
[-C--:B------:R-:W-:Y:S01]  /*15400*/  FMUL R154, R154, R2.reuse ;  /* 0x000000029a9a7220 */ /* 0x080fe20000400000 */
[C---:B------:R-:W-:Y:S01]  /*15410*/  ISETP.GT.AND P0, PT, R0.reuse, RZ, P1 ;  /* 0x000000ff0000720c */ /* 0x040fe20000f04270 */
[-C--:B------:R-:W-:Y:S01]  /*15420*/  FMUL R153, R153, R2.reuse ;  /* 0x0000000299997220 */ /* 0x080fe20000400000 */
[----:B------:R-:W-:Y:S01]  /*15430*/  ISETP.GT.AND P2, PT, R0, RZ, P3 ;  /* 0x000000ff0000720c */ /* 0x000fe20001f44270 */
[-C--:B------:R-:W-:Y:S01]  /*15440*/  FMUL R152, R152, R2.reuse ;  /* 0x0000000298987220 */ /* 0x080fe20000400000 */
[----:B------:R-:W-:Y:S01]  /*15450*/  F2FP.F16.F32.PACK_AB R9, RZ, R9 ;  /* 0x00000009ff09723e */ /* 0x000fe200000000ff */
[-C--:B------:R-:W-:Y:S01]  /*15460*/  FMUL R23, R23, R2.reuse ;  /* 0x0000000217177220 */ /* 0x080fe20000400000 */
[-C--:B------:R-:W-:Y:S01]  /*15470*/  FMUL R22, R22, R2.reuse ;  /* 0x0000000216167220 */ /* 0x080fe20000400000 */
[-C--:B------:R-:W-:Y:S01]  /*15480*/  FMUL R21, R21, R2.reuse ;  /* 0x0000000215157220 */ /* 0x080fe20000400000 */
[----:B------:R-:W-:Y:S01]  /*15490*/  PRMT R146, R9, 0x7610, R146 ;  /* 0x0000761009927816 */ /* 0x000fe20000000092 */
[-C--:B------:R-:W-:Y:S01]  /*154a0*/  FMUL R20, R20, R2.reuse ;  /* 0x0000000214147220 */ /* 0x080fe20000400000 */
[----:B------:R-:W-:Y:S01]  /*154b0*/  ISETP.GT.AND P1, PT, R0, 0x8, P1 ;  /* 0x000000080000780c */ /* 0x000fe20000f24270 */
[-C--:B------:R-:W-:Y:S01]  /*154c0*/  FMUL R19, R19, R2.reuse ;  /* 0x0000000213137220 */ /* 0x080fe20000400000 */
[-C--:B------:R-:W-:Y:S01]  /*154d0*/  FMUL R18, R18, R2.reuse ;  /* 0x0000000212127220 */ /* 0x080fe20000400000 */
[----:B------:R-:W-:Y:S01]  /*154e0*/  @P0 STG.E.U16 desc[UR52][R4.64+0x50], R146 ;  /* 0x0000509204000986 */ /* 0x000fe2000c101534 */
[----:B------:R-:W-:Y:S01]  /*154f0*/  ISETP.GT.AND P3, PT, R0, 0x8, P3 ;  /* 0x000000080000780c */ /* 0x000fe20001f64270 */
[-C--:B------:R-:W-:Y:S01]  /*15500*/  FMUL R10, R10, R2.reuse ;  /* 0x000000020a0a7220 */ /* 0x080fe20000400000 */
[----:B------:R-:W-:Y:S01]  /*15510*/  ISETP.GT.AND P0, PT, R3, 0x31, PT ;  /* 0x000000310300780c */ /* 0x000fe20003f04270 */
[----:B--2---:R-:W-:Y:S01]  /*15520*/  FMUL R11, R11, R2 ;  /* 0x000000020b0b7220 */ /* 0x004fe20000400000 */
[----:B------:R-:W-:Y:S01]  /*15530*/  F2FP.F16.F32.PACK_AB R154, RZ, R154 ;  /* 0x0000009aff9a723e */ /* 0x000fe200000000ff */
[-C--:B------:R-:W-:Y:S01]  /*15540*/  FMUL R12, R12, R2.reuse ;  /* 0x000000020c0c7220 */ /* 0x080fe20000400000 */
[----:B------:R-:W-:Y:S01]  /*15550*/  ISETP.GT.AND P4, PT, R0, RZ, P0 ;  /* 0x000000ff0000720c */ /* 0x000fe20000784270 */
[-C--:B------:R-:W-:Y:S01]  /*15560*/  FMUL R13, R13, R2.reuse ;  /* 0x000000020d0d7220 */ /* 0x080fe20000400000 */
[----:B------:R-:W-:Y:S01]  /*15570*/  F2FP.F16.F32.PACK_AB R153, RZ, R153 ;  /* 0x00000099ff99723e */ /* 0x000fe200000000ff */
[----:B---3--:R-:W-:Y:S01]  /*15580*/  FMUL R14, R14, R2 ;  /* 0x000000020e0e7220 */ /* 0x008fe20000400000 */
[----:B------:R-:W-:Y:S01]  /*15590*/  F2FP.F16.F32.PACK_AB R152, RZ, R152 ;  /* 0x00000098ff98723e */ /* 0x000fe200000000ff */
[-C--:B------:R-:W-:Y:S01]  /*155a0*/  FMUL R15, R15, R2.reuse ;  /* 0x000000020f0f7220 */ /* 0x080fe20000400000 */
[----:B------:R-:W-:Y:S01]  /*155b0*/  F2FP.F16.F32.PACK_AB R23, RZ, R23 ;  /* 0x00000017ff17723e */ /* 0x000fe200000000ff */
[----:B------:R-:W-:Y:S01]  /*155c0*/  FMUL R17, R17, R2 ;  /* 0x0000000211117220 */ /* 0x000fe20000400000 */
[----:B------:R-:W-:Y:S01]  /*155d0*/  F2FP.F16.F32.PACK_AB R22, RZ, R22 ;  /* 0x00000016ff16723e */ /* 0x000fe200000000ff */
[-C--:B------:R-:W-:Y:S01]  /*155e0*/  FMUL R203, R203, R2.reuse ;  /* 0x00000002cbcb7220 */ /* 0x080fe20000400000 */
[----:B------:R-:W-:Y:S01]  /*155f0*/  F2FP.F16.F32.PACK_AB R21, RZ, R21 ;  /* 0x00000015ff15723e */ /* 0x000fe200000000ff */
[----:B------:R-:W-:Y:S01]  /*15600*/  FMUL R202, R202, R2 ;  /* 0x00000002caca7220 */ /* 0x000fe20000400000 */
[----:B------:R-:W-:Y:S01]  /*15610*/  F2FP.F16.F32.PACK_AB R20, RZ, R20 ;  /* 0x00000014ff14723e */ /* 0x000fe200000000ff */
[-C--:B------:R-:W-:Y:S01]  /*15620*/  FMUL R200, R200, R2.reuse ;  /* 0x00000002c8c87220 */ /* 0x080fe20000400000 */
[----:B------:R-:W-:Y:S01]  /*15630*/  F2FP.F16.F32.PACK_AB R19, RZ, R19 ;  /* 0x00000013ff13723e */ /* 0x000fe200000000ff */
[-C--:B------:R-:W-:Y:S01]  /*15640*/  FMUL R201, R201, R2.reuse ;  /* 0x00000002c9c97220 */ /* 0x080fe20000400000 */
[----:B------:R-:W-:Y:S01]  /*15650*/  F2FP.F16.F32.PACK_AB R15, RZ, R15 ;  /* 0x0000000fff0f723e */ /* 0x000fe200000000ff */
[-C--:B------:R-:W-:Y:S01]  /*15660*/  FMUL R236, R144, R2.reuse ;  /* 0x0000000290ec7220 */ /* 0x080fe20000400000 */
[----:B------:R-:W-:Y:S01]  /*15670*/  F2FP.F16.F32.PACK_AB R17, RZ, R17 ;  /* 0x00000011ff11723e */ /* 0x000fe200000000ff */
[----:B------:R-:W2:Y:S01]  /*15680*/  LDL.LU R144, [R1+0x238] ;  /* 0x0002380001907983 */ /* 0x000ea20000300800 */
[----:B------:R-:W-:Y:S01]  /*15690*/  F2FP.F16.F32.PACK_AB R203, RZ, R203 ;  /* 0x000000cbffcb723e */ /* 0x000fe200000000ff */
[-C--:B------:R-:W-:Y:S01]  /*156a0*/  FMUL R237, R145, R2.reuse ;  /* 0x0000000291ed7220 */ /* 0x080fe20000400000 */
[----:B------:R-:W-:Y:S01]  /*156b0*/  FMUL R207, R207, R2 ;  /* 0x00000002cfcf7220 */ /* 0x000fe20000400000 */
[----:B------:R-:W3:Y:S01]  /*156c0*/  LDL.LU R145, [R1+0x234] ;  /* 0x0002340001917983 */ /* 0x000ee20000300800 */
[----:B------:R-:W-:Y:S01]  /*156d0*/  F2FP.F16.F32.PACK_AB R200, RZ, R200 ;  /* 0x000000c8ffc8723e */ /* 0x000fe200000000ff */
[-C--:B------:R-:W-:Y:S01]  /*156e0*/  FMUL R206, R206, R2.reuse ;  /* 0x00000002cece7220 */ /* 0x080fe20000400000 */
[-C--:B------:R-:W-:Y:S01]  /*156f0*/  FMUL R204, R204, R2.reuse ;  /* 0x00000002cccc7220 */ /* 0x080fe20000400000 */
[----:B------:R-:W2:Y:S01]  /*15700*/  LDL.LU R9, [R1+0x1f8] ;  /* 0x0001f80001097983 */ /* 0x000ea20000300800 */
[----:B------:R-:W-:Y:S01]  /*15710*/  F2FP.F16.F32.PACK_AB R201, RZ, R201 ;  /* 0x000000c9ffc9723e */ /* 0x000fe200000000ff */
[-C--:B------:R-:W-:Y:S01]  /*15720*/  FMUL R205, R205, R2.reuse ;  /* 0x00000002cdcd7220 */ /* 0x080fe20000400000 */
[----:B------:R-:W-:Y:S01]  /*15730*/  F2FP.F16.F32.PACK_AB R207, RZ, R207 ;  /* 0x000000cfffcf723e */ /* 0x000fe200000000ff */
[----:B------:R-:W-:Y:S01]  /*15740*/  FMUL R211, R211, R2 ;  /* 0x00000002d3d37220 */ /* 0x000fe20000400000 */
[----:B------:R-:W-:Y:S01]  /*15750*/  F2FP.F16.F32.PACK_AB R206, RZ, R206 ;  /* 0x000000ceffce723e */ /* 0x000fe200000000ff */
[----:B------:R-:W-:Y:S01]  /*15760*/  FMUL R210, R210, R2 ;  /* 0x00000002d2d27220 */ /* 0x000fe20000400000 */
[----:B------:R-:W-:Y:S01]  /*15770*/  F2FP.F16.F32.PACK_AB R204, RZ, R204 ;  /* 0x000000ccffcc723e */ /* 0x000fe200000000ff */
[-C--:B------:R-:W-:Y:S01]  /*15780*/  FMUL R208, R208, R2.reuse ;  /* 0x00000002d0d07220 */ /* 0x080fe20000400000 */
        /* <DEDUP_REMOVED lines=53> */
[-C--:B------:R-:W-:Y:S01]  /*15ae0*/  FMUL R148, R148, R2.reuse ;  /* 0x0000000294947220 */ /* 0x080fe20000400000 */
[-C--:B----4-:R-:W-:Y:S01]  /*15af0*/  FMUL R8, R8, R2.reuse ;  /* 0x0000000208087220 */ /* 0x090fe20000400000 */
[----:B------:R-:W-:Y:S01]  /*15b00*/  FMUL R149, R149, R2 ;  /* 0x0000000295957220 */ /* 0x000fe20000400000 */
[----:B------:R-:W-:Y:S01]  /*15b10*/  F2FP.F16.F32.PACK_AB R236, RZ, R236 ;  /* 0x000000ecffec723e */ /* 0x000fe200000000ff */
[-C--:B------:R-:W-:Y:S01]  /*15b20*/  FMUL R150, R150, R2.reuse ;  /* 0x0000000296967220 */ /* 0x080fe20000400000 */
[----:B------:R-:W-:Y:S01]  /*15b30*/  F2FP.F16.F32.PACK_AB R237, RZ, R237 ;  /* 0x000000edffed723e */ /* 0x000fe200000000ff */
[----:B------:R-:W-:Y:S01]  /*15b40*/  FMUL R151, R151, R2 ;  /* 0x0000000297977220 */ /* 0x000fe20000400000 */
[----:B------:R-:W-:Y:S01]  /*15b50*/  F2FP.F16.F32.PACK_AB R8, RZ, R8 ;  /* 0x00000008ff08723e */ /* 0x000fe200000000ff */
[-C--:B------:R-:W-:Y:S01]  /*15b60*/  FMUL R16, R16, R2.reuse ;  /* 0x0000000210107220 */ /* 0x080fe20000400000 */
[-C--:B------:R-:W-:Y:S01]  /*15b70*/  FMUL R155, R155, R2.reuse ;  /* 0x000000029b9b7220 */ /* 0x080fe20000400000 */
[-C--:B------:R-:W-:Y:S01]  /*15b80*/  FMUL R156, R156, R2.reuse ;  /* 0x000000029c9c7220 */ /* 0x080fe20000400000 */
[-C--:B------:R-:W-:Y:S01]  /*15b90*/  FMUL R157, R157, R2.reuse ;  /* 0x000000029d9d7220 */ /* 0x080fe20000400000 */
[----:B------:R0:W-:Y:S01]  /*15ba0*/  @P2 STG.E.U16 desc[UR52][R4.64+0x52], R8 ;  /* 0x0000520804002986 */ /* 0x0001e2000c101534 */
[----:B------:R-:W-:Y:S01]  /*15bb0*/  ISETP.GT.AND P2, PT, R3, 0x30, PT ;  /* 0x000000300300780c */ /* 0x000fe20003f44270 */
[-C--:B------:R-:W-:Y:S01]  /*15bc0*/  FMUL R158, R158, R2.reuse ;  /* 0x000000029e9e7220 */ /* 0x080fe20000400000 */
[-C--:B------:R-:W-:Y:S01]  /*15bd0*/  FMUL R159, R159, R2.reuse ;  /* 0x000000029f9f7220 */ /* 0x080fe20000400000 */
[----:B------:R-:W-:Y:S01]  /*15be0*/  FMUL R160, R160, R2 ;  /* 0x00000002a0a07220 */ /* 0x000fe20000400000 */
[C---:B------:R-:W-:Y:S01]  /*15bf0*/  ISETP.GT.AND P5, PT, R0.reuse, RZ, P2 ;  /* 0x000000ff0000720c */ /* 0x040fe200017a4270 */
[----:B------:R-:W-:Y:S01]  /*15c00*/  @P1 STG.E.U16 desc[UR52][R6.64+0x50], R154 ;  /* 0x0000509a06001986 */ /* 0x000fe2000c101534 */
[----:B------:R-:W-:-:S02]  /*15c10*/  ISETP.GT.AND P1, PT, R0, 0x8, P2 ;  /* 0x000000080000780c */ /* 0x000fc40001724270 */
[C---:B------:R-:W-:Y:S01]  /*15c20*/  ISETP.GT.AND P2, PT, R3.reuse, 0x38, PT ;  /* 0x000000380300780c */ /* 0x040fe20003f44270 */
[----:B------:R-:W-:Y:S01]  /*15c30*/  @P3 STG.E.U16 desc[UR52][R6.64+0x52], R153 ;  /* 0x0000529906003986 */ /* 0x000fe2000c101534 */
[----:B------:R-:W-:Y:S02]  /*15c40*/  ISETP.GT.AND P3, PT, R0, 0x8, P0 ;  /* 0x000000080000780c */ /* 0x000fe40000764270 */
[----:B------:R-:W-:Y:S01]  /*15c50*/  ISETP.GT.AND P0, PT, R3, 0x39, PT ;  /* 0x000000390300780c */ /* 0x000fe20003f04270 */
[-C--:B------:R-:W-:Y:S01]  /*15c60*/  FMUL R161, R161, R2.reuse ;  /* 0x00000002a1a17220 */ /* 0x080fe20000400000 */
[-C--:B------:R-:W-:Y:S01]  /*15c70*/  FMUL R162, R162, R2.reuse ;  /* 0x00000002a2a27220 */ /* 0x080fe20000400000 */
[-C--:B------:R-:W-:Y:S01]  /*15c80*/  FMUL R163, R163, R2.reuse ;  /* 0x00000002a3a37220 */ /* 0x080fe20000400000 */
[----:B------:R-:W-:Y:S01]  /*15c90*/  FMUL R164, R164, R2 ;  /* 0x00000002a4a47220 */ /* 0x000fe20000400000 */
[----:B------:R-:W-:Y:S01]  /*15ca0*/  @P5 STG.E.U16 desc[UR52][R4.64+0x60], R152 ;  /* 0x0000609804005986 */ /* 0x000fe2000c101534 */
[----:B------:R-:W-:-:S03]  /*15cb0*/  ISETP.GT.AND P5, PT, R0, RZ, P2 ;  /* 0x000000ff0000720c */ /* 0x000fc600017a4270 */
[----:B------:R-:W-:Y:S01]  /*15cc0*/  @P4 STG.E.U16 desc[UR52][R4.64+0x62], R23 ;  /* 0x0000621704004986 */ /* 0x000fe2000c101534 */
[----:B------:R-:W-:-:S03]  /*15cd0*/  ISETP.GT.AND P4, PT, R0, RZ, P0 ;  /* 0x000000ff0000720c */ /* 0x000fc60000784270 */
[----:B------:R-:W-:Y:S01]  /*15ce0*/  @P1 STG.E.U16 desc[UR52][R6.64+0x60], R22 ;  /* 0x0000601606001986 */ /* 0x000fe2000c101534 */
[C---:B------:R-:W-:Y:S02]  /*15cf0*/  ISETP.GT.AND P1, PT, R0.reuse, 0x8, P2 ;  /* 0x000000080000780c */ /* 0x040fe40001724270 */
[C---:B------:R-:W-:Y:S01]  /*15d00*/  ISETP.GT.AND P2, PT, R3.reuse, 0x40, PT ;  /* 0x000000400300780c */ /* 0x040fe20003f44270 */
[----:B------:R-:W-:Y:S01]  /*15d10*/  @P3 STG.E.U16 desc[UR52][R6.64+0x62], R21 ;  /* 0x0000621506003986 */ /* 0x000fe2000c101534 */
[C---:B------:R-:W-:Y:S02]  /*15d20*/  ISETP.GT.AND P3, PT, R0.reuse, 0x8, P0 ;  /* 0x000000080000780c */ /* 0x040fe40000764270 */
[----:B------:R-:W-:Y:S01]  /*15d30*/  ISETP.GT.AND P0, PT, R3, 0x41, PT ;  /* 0x000000410300780c */ /* 0x000fe20003f04270 */
[----:B------:R-:W-:Y:S01]  /*15d40*/  @P5 STG.E.U16 desc[UR52][R4.64+0x70], R20 ;  /* 0x0000701404005986 */ /* 0x000fe2000c101534 */
[----:B0-----:R-:W-:Y:S02]  /*15d50*/  F2FP.F16.F32.PACK_AB R8, RZ, R18 ;  /* 0x00000012ff08723e */ /* 0x001fe400000000ff */
[----:B------:R-:W-:Y:S01]  /*15d60*/  ISETP.GT.AND P5, PT, R0, RZ, P2 ;  /* 0x000000ff0000720c */ /* 0x000fe200017a4270 */
[----:B------:R-:W-:Y:S01]  /*15d70*/  @P4 STG.E.U16 desc[UR52][R4.64+0x72], R19 ;  /* 0x0000721304004986 */ /* 0x000fe2000c101534 */
[----:B------:R-:W-:-:S02]  /*15d80*/  F2FP.F16.F32.PACK_AB R18, RZ, R10 ;  /* 0x0000000aff12723e */ /* 0x000fc400000000ff */
[----:B------:R-:W-:Y:S01]  /*15d90*/  ISETP.GT.AND P4, PT, R0, RZ, P0 ;  /* 0x000000ff0000720c */ /* 0x000fe20000784270 */
[-C--:B------:R-:W-:Y:S01]  /*15da0*/  FMUL R165, R165, R2.reuse ;  /* 0x00000002a5a57220 */ /* 0x080fe20000400000 */
[----:B------:R-:W-:Y:S01]  /*15db0*/  F2FP.F16.F32.PACK_AB R10, RZ, R11 ;  /* 0x0000000bff0a723e */ /* 0x000fe200000000ff */
[----:B------:R-:W-:Y:S01]  /*15dc0*/  FMUL R166, R166, R2 ;  /* 0x00000002a6a67220 */ /* 0x000fe20000400000 */
[----:B------:R-:W-:Y:S01]  /*15dd0*/  PRMT R11, R18, 0x7610, R11 ;  /* 0x00007610120b7816 */ /* 0x000fe2000000000b */
[----:B------:R0:W-:Y:S01]  /*15de0*/  @P1 STG.E.U16 desc[UR52][R6.64+0x70], R8 ;  /* 0x0000700806001986 */ /* 0x0001e2000c101534 */
[C---:B------:R-:W-:Y:S02]  /*15df0*/  ISETP.GT.AND P1, PT, R0.reuse, 0x8, P2 ;  /* 0x000000080000780c */ /* 0x040fe40001724270 */
[----:B------:R-:W-:Y:S01]  /*15e00*/  ISETP.GT.AND P2, PT, R3, 0x48, PT ;  /* 0x000000480300780c */ /* 0x000fe20003f44270 */
[----:B------:R-:W-:Y:S01]  /*15e10*/  @P3 STG.E.U16 desc[UR52][R6.64+0x72], R11 ;  /* 0x0000720b06003986 */ /* 0x000fe2000c101534 */
[----:B------:R-:W-:-:S02]  /*15e20*/  ISETP.GT.AND P3, PT, R0, 0x8, P0 ;  /* 0x000000080000780c */ /* 0x000fc40000764270 */
[----:B------:R-:W-:Y:S01]  /*15e30*/  ISETP.GT.AND P0, PT, R3, 0x49, PT ;  /* 0x000000490300780c */ /* 0x000fe20003f04270 */
[----:B------:R1:W-:Y:S01]  /*15e40*/  @P5 STG.E.U16 desc[UR52][R4.64+0x80], R10 ;  /* 0x0000800a04005986 */ /* 0x0003e2000c101534 */
[----:B0-----:R-:W-:Y:S01]  /*15e50*/  F2FP.F16.F32.PACK_AB R8, RZ, R12 ;  /* 0x0000000cff08723e */ /* 0x001fe200000000ff */
[-C--:B------:R-:W-:Y:S01]  /*15e60*/  FMUL R167, R167, R2.reuse ;  /* 0x00000002a7a77220 */ /* 0x080fe20000400000 */
[----:B------:R-:W-:Y:S01]  /*15e70*/  ISETP.GT.AND P5, PT, R0, RZ, P2 ;  /* 0x000000ff0000720c */ /* 0x000fe200017a4270 */
[-C--:B------:R-:W-:Y:S01]  /*15e80*/  FMUL R168, R168, R2.reuse ;  /* 0x00000002a8a87220 */ /* 0x080fe20000400000 */
[-C--:B------:R-:W-:Y:S01]  /*15e90*/  FMUL R169, R169, R2.reuse ;  /* 0x00000002a9a97220 */ /* 0x080fe20000400000 */
[----:B------:R0:W-:Y:S01]  /*15ea0*/  @P4 STG.E.U16 desc[UR52][R4.64+0x82], R8 ;  /* 0x0000820804004986 */ /* 0x0001e2000c101534 */
[----:B------:R-:W-:Y:S02]  /*15eb0*/  ISETP.GT.AND P4, PT, R0, RZ, P0 ;  /* 0x000000ff0000720c */ /* 0x000fe40000784270 */
[----:B-1----:R-:W-:Y:S01]  /*15ec0*/  F2FP.F16.F32.PACK_AB R10, RZ, R13 ;  /* 0x0000000dff0a723e */ /* 0x002fe200000000ff */
[-C--:B------:R-:W-:Y:S01]  /*15ed0*/  FMUL R170, R170, R2.reuse ;  /* 0x00000002aaaa7220 */ /* 0x080fe20000400000 */
[-C--:B------:R-:W-:Y:S01]  /*15ee0*/  FMUL R171, R171, R2.reuse ;  /* 0x00000002abab7220 */ /* 0x080fe20000400000 */
[-C--:B------:R-:W-:Y:S01]  /*15ef0*/  FMUL R172, R172, R2.reuse ;  /* 0x00000002acac7220 */ /* 0x080fe20000400000 */
[----:B------:R-:W-:Y:S01]  /*15f00*/  FMUL R173, R173, R2 ;  /* 0x00000002adad7220 */ /* 0x000fe20000400000 */
[----:B------:R-:W-:Y:S01]  /*15f10*/  @P1 STG.E.U16 desc[UR52][R6.64+0x80], R10 ;  /* 0x0000800a06001986 */ /* 0x000fe2000c101534 */
[----:B0-----:R-:W-:Y:S01]  /*15f20*/  F2FP.F16.F32.PACK_AB R8, RZ, R14 ;  /* 0x0000000eff08723e */ /* 0x001fe200000000ff */
[-C--:B------:R-:W-:Y:S01]  /*15f30*/  FMUL R174, R174, R2.reuse ;  /* 0x00000002aeae7220 */ /* 0x080fe20000400000 */
[C---:B------:R-:W-:Y:S01]  /*15f40*/  ISETP.GT.AND P1, PT, R0.reuse, 0x8, P2 ;  /* 0x000000080000780c */ /* 0x040fe20001724270 */
[----:B------:R-:W-:Y:S01]  /*15f50*/  FMUL R175, R175, R2 ;  /* 0x00000002afaf7220 */ /* 0x000fe20000400000 */
[----:B------:R-:W-:Y:S01]  /*15f60*/  ISETP.GT.AND P2, PT, R3, 0x50, PT ;  /* 0x000000500300780c */ /* 0x000fe20003f44270 */
[----:B------:R0:W-:Y:S01]  /*15f70*/  @P3 STG.E.U16 desc[UR52][R6.64+0x82], R8 ;  /* 0x0000820806003986 */ /* 0x0001e2000c101534 */
[----:B------:R-:W-:-:S02]  /*15f80*/  ISETP.GT.AND P3, PT, R0, 0x8, P0 ;  /* 0x000000080000780c */ /* 0x000fc40000764270 */
[----:B------:R-:W-:Y:S01]  /*15f90*/  ISETP.GT.AND P0, PT, R3, 0x51, PT ;  /* 0x000000510300780c */ /* 0x000fe20003f04270 */
[----:B------:R-:W-:Y:S01]  /*15fa0*/  @P5 STG.E.U16 desc[UR52][R4.64+0x90], R15 ;  /* 0x0000900f04005986 */ /* 0x000fe2000c101534 */
[----:B------:R-:W-:-:S03]  /*15fb0*/  ISETP.GT.AND P5, PT, R0, RZ, P2 ;  /* 0x000000ff0000720c */ /* 0x000fc600017a4270 */
[----:B------:R-:W-:Y:S01]  /*15fc0*/  @P4 STG.E.U16 desc[UR52][R4.64+0x92], R17 ;  /* 0x0000921104004986 */ /* 0x000fe2000c101534 */
[C---:B------:R-:W-:Y:S02]  /*15fd0*/  ISETP.GT.AND P4, PT, R0.reuse, RZ, P0 ;  /* 0x000000ff0000720c */ /* 0x040fe40000784270 */
[----:B0-----:R-:W-:Y:S01]  /*15fe0*/  F2FP.F16.F32.PACK_AB R8, RZ, R202 ;  /* 0x000000caff08723e */ /* 0x001fe200000000ff */
[----:B------:R-:W-:Y:S01]  /*15ff0*/  @P1 STG.E.U16 desc[UR52][R6.64+0x90], R203 ;  /* 0x000090cb06001986 */ /* 0x000fe2000c101534 */
[C---:B------:R-:W-:Y:S02]  /*16000*/  ISETP.GT.AND P1, PT, R0.reuse, 0x8, P2 ;  /* 0x000000080000780c */ /* 0x040fe40001724270 */
[C---:B------:R-:W-:Y:S01]  /*16010*/  ISETP.GT.AND P2, PT, R3.reuse, 0x58, PT ;  /* 0x000000580300780c */ /* 0x040fe20003f44270 */
[----:B------:R0:W-:Y:S01]  /*16020*/  @P3 STG.E.U16 desc[UR52][R6.64+0x92], R8 ;  /* 0x0000920806003986 */ /* 0x0001e2000c101534 */
[C---:B------:R-:W-:Y:S02]  /*16030*/  ISETP.GT.AND P3, PT, R0.reuse, 0x8, P0 ;  /* 0x000000080000780c */ /* 0x040fe40000764270 */
[----:B------:R-:W-:Y:S01]  /*16040*/  ISETP.GT.AND P0, PT, R3, 0x59, PT ;  /* 0x000000590300780c */ /* 0x000fe20003f04270 */
        /* <DEDUP_REMOVED lines=73> */
[C---:B------:R-:W-:Y:S02]  /*164e0*/  ISETP.GT.AND P4, PT, R0.reuse, RZ, P0 ;  /* 0x000000ff0000720c */ /* 0x040fe40000784270 */
[----:B------:R-:W-:Y:S01]  /*164f0*/  F2FP.F16.F32.PACK_AB R232, RZ, R232 ;  /* 0x000000e8ffe8723e */ /* 0x000fe200000000ff */
[----:B------:R-:W-:Y:S01]  /*16500*/  @P1 STG.E.U16 desc[UR52][R6.64+0x110], R235 ;  /* 0x000110eb06001986 */ /* 0x000fe2000c101534 */
[----:B------:R-:W-:Y:S02]  /*16510*/  F2FP.F16.F32.PACK_AB R233, RZ, R233 ;  /* 0x000000e9ffe9723e */ /* 0x000fe400000000ff */
[C---:B------:R-:W-:Y:S01]  /*16520*/  ISETP.GT.AND P1, PT, R0.reuse, 0x8, P2 ;  /* 0x000000080000780c */ /* 0x040fe20001724270 */
[----:B------:R-:W-:Y:S01]  /*16530*/  @P3 STG.E.U16 desc[UR52][R6.64+0x112], R234 ;  /* 0x000112ea06003986 */ /* 0x000fe2000c101534 */
[C---:B------:R-:W-:Y:S02]  /*16540*/  ISETP.GT.AND P2, PT, R3.reuse, 0x98, PT ;  /* 0x000000980300780c */ /* 0x040fe40003f44270 */
[----:B------:R-:W-:Y:S01]  /*16550*/  ISETP.GT.AND P3, PT, R0, 0x8, P0 ;  /* 0x000000080000780c */ /* 0x000fe20000764270 */
[----:B------:R-:W-:Y:S01]  /*16560*/  FMUL R176, R176, R2 ;  /* 0x00000002b0b07220 */ /* 0x000fe20000400000 */
[----:B------:R-:W-:Y:S01]  /*16570*/  ISETP.GT.AND P0, PT, R3, 0x99, PT ;  /* 0x000000990300780c */ /* 0x000fe20003f04270 */
[----:B------:R-:W-:Y:S01]  /*16580*/  @P5 STG.E.U16 desc[UR52][R4.64+0x120], R232 ;  /* 0x000120e804005986 */ /* 0x000fe2000c101534 */
[----:B------:R-:W-:-:S03]  /*16590*/  ISETP.GT.AND P5, PT, R0, RZ, P2 ;  /* 0x000000ff0000720c */ /* 0x000fc600017a4270 */
[----:B------:R-:W-:Y:S01]  /*165a0*/  @P4 STG.E.U16 desc[UR52][R4.64+0x122], R233 ;  /* 0x000122e904004986 */ /* 0x000fe2000c101534 */
[----:B------:R-:W-:Y:S02]  /*165b0*/  ISETP.GT.AND P4, PT, R0, RZ, P0 ;  /* 0x000000ff0000720c */ /* 0x000fe40000784270 */
[----:B0-----:R-:W-:Y:S01]  /*165c0*/  F2FP.F16.F32.PACK_AB R8, RZ, R147 ;  /* 0x00000093ff08723e */ /* 0x001fe200000000ff */
[----:B------:R-:W-:Y:S01]  /*165d0*/  FMUL R177, R177, R2 ;  /* 0x00000002b1b17220 */ /* 0x000fe20000400000 */
[----:B------:R-:W-:Y:S01]  /*165e0*/  F2FP.F16.F32.PACK_AB R10, RZ, R148 ;  /* 0x00000094ff0a723e */ /* 0x000fe200000000ff */
[-C--:B------:R-:W-:Y:S01]  /*165f0*/  FMUL R178, R178, R2.reuse ;  /* 0x00000002b2b27220 */ /* 0x080fe20000400000 */
[----:B------:R-:W-:Y:S01]  /*16600*/  FMUL R179, R179, R2 ;  /* 0x00000002b3b37220 */ /* 0x000fe20000400000 */
[----:B------:R0:W-:Y:S01]  /*16610*/  @P1 STG.E.U16 desc[UR52][R6.64+0x120], R8 ;  /* 0x0001200806001986 */ /* 0x0001e2000c101534 */
[C---:B------:R-:W-:Y:S02]  /*16620*/  ISETP.GT.AND P1, PT, R0.reuse, 0x8, P2 ;  /* 0x000000080000780c */ /* 0x040fe40001724270 */
[----:B------:R-:W-:Y:S01]  /*16630*/  ISETP.GT.AND P2, PT, R3, 0xa0, PT ;  /* 0x000000a00300780c */ /* 0x000fe20003f44270 */
[----:B------:R1:W-:Y:S01]  /*16640*/  @P3 STG.E.U16 desc[UR52][R6.64+0x122], R10 ;  /* 0x0001220a06003986 */ /* 0x0003e2000c101534 */
[----:B------:R-:W-:-:S02]  /*16650*/  ISETP.GT.AND P3, PT, R0, 0x8, P0 ;  /* 0x000000080000780c */ /* 0x000fc40000764270 */
[----:B------:R-:W-:Y:S01]  /*16660*/  ISETP.GT.AND P0, PT, R3, 0xa1, PT ;  /* 0x000000a10300780c */ /* 0x000fe20003f04270 */
[----:B------:R-:W-:Y:S01]  /*16670*/  @P5 STG.E.U16 desc[UR52][R4.64+0x130], R236 ;  /* 0x000130ec04005986 */ /* 0x000fe2000c101534 */
[C---:B------:R-:W-:Y:S02]  /*16680*/  ISETP.GT.AND P5, PT, R0.reuse, RZ, P2 ;  /* 0x000000ff0000720c */ /* 0x040fe400017a4270 */
[----:B0-----:R-:W-:Y:S01]  /*16690*/  F2FP.F16.F32.PACK_AB R8, RZ, R149 ;  /* 0x00000095ff08723e */ /* 0x001fe200000000ff */
[----:B------:R-:W-:Y:S01]  /*166a0*/  @P4 STG.E.U16 desc[UR52][R4.64+0x132], R237 ;  /* 0x000132ed04004986 */ /* 0x000fe2000c101534 */
[----:B------:R-:W-:Y:S02]  /*166b0*/  ISETP.GT.AND P4, PT, R0, RZ, P0 ;  /* 0x000000ff0000720c */ /* 0x000fe40000784270 */
[----:B-1----:R-:W-:Y:S01]  /*166c0*/  F2FP.F16.F32.PACK_AB R10, RZ, R150 ;  /* 0x00000096ff0a723e */ /* 0x002fe200000000ff */
[-C--:B------:R-:W-:Y:S01]  /*166d0*/  FMUL R180, R180, R2.reuse ;  /* 0x00000002b4b47220 */ /* 0x080fe20000400000 */
[----:B------:R-:W-:Y:S01]  /*166e0*/  PRMT R11, R8, 0x7610, R11 ;  /* 0x00007610080b7816 */ /* 0x000fe2000000000b */
[-C--:B------:R-:W-:Y:S01]  /*166f0*/  FMUL R181, R181, R2.reuse ;  /* 0x00000002b5b57220 */ /* 0x080fe20000400000 */
[----:B------:R-:W-:Y:S01]  /*16700*/  PRMT R12, R10, 0x7610, R12 ;  /* 0x000076100a0c7816 */ /* 0x000fe2000000000c */
[----:B------:R-:W-:Y:S01]  /*16710*/  FMUL R182, R182, R2 ;  /* 0x00000002b6b67220 */ /* 0x000fe20000400000 */
[----:B------:R-:W-:Y:S01]  /*16720*/  F2FP.F16.F32.PACK_AB R8, RZ, R151 ;  /* 0x00000097ff08723e */ /* 0x000fe200000000ff */
[----:B------:R-:W-:Y:S01]  /*16730*/  @P1 STG.E.U16 desc[UR52][R6.64+0x130], R11 ;  /* 0x0001300b06001986 */ /* 0x000fe2000c101534 */
[----:B------:R-:W-:-:S02]  /*16740*/  F2FP.F16.F32.PACK_AB R10, RZ, R16 ;  /* 0x00000010ff0a723e */ /* 0x000fc400000000ff */
[C---:B------:R-:W-:Y:S01]  /*16750*/  ISETP.GT.AND P1, PT, R0.reuse, 0x8, P2 ;  /* 0x000000080000780c */ /* 0x040fe20001724270 */
[----:B------:R-:W-:Y:S01]  /*16760*/  @P3 STG.E.U16 desc[UR52][R6.64+0x132], R12 ;  /* 0x0001320c06003986 */ /* 0x000fe2000c101534 */
[----:B------:R-:W-:Y:S02]  /*16770*/  ISETP.GT.AND P2, PT, R3, 0xa8, PT ;  /* 0x000000a80300780c */ /* 0x000fe40003f44270 */
[C---:B------:R-:W-:Y:S01]  /*16780*/  ISETP.GT.AND P3, PT, R0.reuse, 0x8, P0 ;  /* 0x000000080000780c */ /* 0x040fe20000764270 */
[----:B------:R-:W-:Y:S01]  /*16790*/  FMUL R183, R183, R2 ;  /* 0x00000002b7b77220 */ /* 0x000fe20000400000 */
[----:B------:R-:W-:Y:S01]  /*167a0*/  ISETP.GT.AND P0, PT, R3, 0xa9, PT ;  /* 0x000000a90300780c */ /* 0x000fe20003f04270 */
[----:B------:R-:W-:Y:S01]  /*167b0*/  @P5 STG.E.U16 desc[UR52][R4.64+0x140], R8 ;  /* 0x0001400804005986 */ /* 0x000fe2000c101534 */
[----:B------:R-:W-:-:S03]  /*167c0*/  ISETP.GT.AND P5, PT, R0, RZ, P2 ;  /* 0x000000ff0000720c */ /* 0x000fc600017a4270 */
[----:B------:R-:W-:Y:S01]  /*167d0*/  @P4 STG.E.U16 desc[UR52][R4.64+0x142], R10 ;  /* 0x0001420a04004986 */ /* 0x000fe2000c101534 */
[----:B------:R-:W-:Y:S02]  /*167e0*/  ISETP.GT.AND P4, PT, R0, RZ, P0 ;  /* 0x000000ff0000720c */ /* 0x000fe40000784270 */
[----:B------:R-:W-:Y:S01]  /*167f0*/  F2FP.F16.F32.PACK_AB R155, RZ, R155 ;  /* 0x0000009bff9b723e */ /* 0x000fe200000000ff */
[----:B------:R-:W-:Y:S01]  /*16800*/  FMUL R184, R184, R2 ;  /* 0x00000002b8b87220 */ /* 0x000fe20000400000 */
[----:B------:R-:W-:Y:S01]  /*16810*/  F2FP.F16.F32.PACK_AB R156, RZ, R156 ;  /* 0x0000009cff9c723e */ /* 0x000fe200000000ff */
[----:B------:R-:W-:Y:S01]  /*16820*/  FMUL R185, R185, R2 ;  /* 0x00000002b9b97220 */ /* 0x000fe20000400000 */
[----:B------:R-:W-:Y:S01]  /*16830*/  F2FP.F16.F32.PACK_AB R157, RZ, R157 ;  /* 0x0000009dff9d723e */ /* 0x000fe200000000ff */
[----:B------:R-:W-:Y:S01]  /*16840*/  @P1 STG.E.U16 desc[UR52][R6.64+0x140], R155 ;  /* 0x0001409b06001986 */ /* 0x000fe2000c101534 */
[----:B------:R-:W-:Y:S02]  /*16850*/  F2FP.F16.F32.PACK_AB R158, RZ, R158 ;  /* 0x0000009eff9e723e */ /* 0x000fe400000000ff */
[----:B------:R-:W-:Y:S01]  /*16860*/  ISETP.GT.AND P1, PT, R0, 0x8, P2 ;  /* 0x000000080000780c */ /* 0x000fe20001724270 */
[----:B------:R-:W-:Y:S01]  /*16870*/  @P3 STG.E.U16 desc[UR52][R6.64+0x142], R156 ;  /* 0x0001429c06003986 */ /* 0x000fe2000c101534 */
[----:B------:R-:W-:-:S02]  /*16880*/  ISETP.GT.AND P2, PT, R3, 0xb0, PT ;  /* 0x000000b00300780c */ /* 0x000fc40003f44270 */
[----:B------:R-:W-:Y:S01]  /*16890*/  ISETP.GT.AND P3, PT, R0, 0x8, P0 ;  /* 0x000000080000780c */ /* 0x000fe20000764270 */
        /* <DEDUP_REMOVED lines=153> */
[----:B------:R-:W-:Y:S01]  /*17230*/  @P5 STG.E.U16 desc[UR52][R4.64+0x1e0], R193 ;  /* 0x0001e0c104005986 */ /* 0x000fe2000c101534 */
[----:B------:R-:W-:-:S03]  /*17240*/  ISETP.GT.AND P1, PT, R3, 0xf9, PT ;  /* 0x000000f90300780c */ /* 0x000fc60003f24270 */
[----:B------:R-:W-:Y:S01]  /*17250*/  @P4 STG.E.U16 desc[UR52][R4.64+0x1e2], R194 ;  /* 0x0001e2c204004986 */ /* 0x000fe2000c101534 */
[C---:B------:R-:W-:Y:S02]  /*17260*/  ISETP.GT.AND P4, PT, R0.reuse, RZ, P3 ;  /* 0x000000ff0000720c */ /* 0x040fe40001f84270 */
[----:B------:R-:W-:Y:S01]  /*17270*/  F2FP.F16.F32.PACK_AB R195, RZ, R195 ;  /* 0x000000c3ffc3723e */ /* 0x000fe200000000ff */
[-C--:B------:R-:W-:Y:S01]  /*17280*/  FMUL R37, R37, R2.reuse ;  /* 0x0000000225257220 */ /* 0x080fe20000400000 */
[----:B------:R-:W-:Y:S01]  /*17290*/  ISETP.GT.AND P5, PT, R0, RZ, P1 ;  /* 0x000000ff0000720c */ /* 0x000fe20000fa4270 */
[----:B------:R-:W-:Y:S01]  /*172a0*/  FMUL R38, R38, R2 ;  /* 0x0000000226267220 */ /* 0x000fe20000400000 */
[----:B------:R-:W-:Y:S01]  /*172b0*/  F2FP.F16.F32.PACK_AB R196, RZ, R196 ;  /* 0x000000c4ffc4723e */ /* 0x000fe200000000ff */
[----:B------:R-:W-:Y:S01]  /*172c0*/  @P2 STG.E.U16 desc[UR52][R6.64+0x1e0], R195 ;  /* 0x0001e0c306002986 */ /* 0x000fe2000c101534 */
[----:B------:R-:W-:Y:S02]  /*172d0*/  F2FP.F16.F32.PACK_AB R197, RZ, R197 ;  /* 0x000000c5ffc5723e */ /* 0x000fe400000000ff */
[----:B------:R-:W-:Y:S01]  /*172e0*/  ISETP.GT.AND P3, PT, R0, 0x8, P3 ;  /* 0x000000080000780c */ /* 0x000fe20001f64270 */
[-C--:B------:R-:W-:Y:S01]  /*172f0*/  FMUL R39, R39, R2.reuse ;  /* 0x0000000227277220 */ /* 0x080fe20000400000 */
[----:B------:R-:W-:Y:S01]  /*17300*/  ISETP.GT.AND P2, PT, R3, 0x100, PT ;  /* 0x000001000300780c */ /* 0x000fe20003f44270 */
[-C--:B------:R-:W-:Y:S01]  /*17310*/  FMUL R40, R40, R2.reuse ;  /* 0x0000000228287220 */ /* 0x080fe20000400000 */
[----:B------:R-:W-:Y:S01]  /*17320*/  ISETP.GT.AND P1, PT, R0, 0x8, P1 ;  /* 0x000000080000780c */ /* 0x000fe20000f24270 */
[----:B--2---:R-:W-:Y:S01]  /*17330*/  FMUL R9, R9, R2 ;  /* 0x0000000209097220 */ /* 0x004fe20000400000 */
[----:B------:R-:W-:Y:S01]  /*17340*/  F2FP.F16.F32.PACK_AB R198, RZ, R198 ;  /* 0x000000c6ffc6723e */ /* 0x000fe200000000ff */
[----:B------:R-:W-:Y:S01]  /*17350*/  @P0 STG.E.U16 desc[UR52][R6.64+0x1e2], R196 ;  /* 0x0001e2c406000986 */ /* 0x000fe2000c101534 */
[----:B------:R-:W-:-:S03]  /*17360*/  ISETP.GT.AND P0, PT, R3, 0x101, PT ;  /* 0x000001010300780c */ /* 0x000fc60003f04270 */
[----:B------:R-:W-:Y:S01]  /*17370*/  @P4 STG.E.U16 desc[UR52][R4.64+0x1f0], R197 ;  /* 0x0001f0c504004986 */ /* 0x000fe2000c101534 */
[C---:B------:R-:W-:Y:S02]  /*17380*/  ISETP.GT.AND P4, PT, R0.reuse, RZ, P2 ;  /* 0x000000ff0000720c */ /* 0x040fe40001784270 */
[----:B------:R-:W-:Y:S01]  /*17390*/  F2FP.F16.F32.PACK_AB R9, RZ, R9 ;  /* 0x00000009ff09723e */ /* 0x000fe200000000ff */
[----:B------:R-:W-:Y:S01]  /*173a0*/  @P5 STG.E.U16 desc[UR52][R4.64+0x1f2], R198 ;  /* 0x0001f2c604005986 */ /* 0x000fe2000c101534 */
[----:B------:R-:W-:Y:S02]  /*173b0*/  F2FP.F16.F32.PACK_AB R199, RZ, R199 ;  /* 0x000000c7ffc7723e */ /* 0x000fe400000000ff */
[C---:B------:R-:W-:Y:S01]  /*173c0*/  ISETP.GT.AND P5, PT, R0.reuse, RZ, P0 ;  /* 0x000000ff0000720c */ /* 0x040fe200007a4270 */
[----:B------:R-:W-:Y:S01]  /*173d0*/  @P3 STG.E.U16 desc[UR52][R6.64+0x1f0], R9 ;  /* 0x0001f00906003986 */ /* 0x000fe2000c101534 */
[----:B------:R-:W-:Y:S02]  /*173e0*/  F2FP.F16.F32.PACK_AB R24, RZ, R24 ;  /* 0x00000018ff18723e */ /* 0x000fe400000000ff */
[----:B------:R-:W-:Y:S01]  /*173f0*/  ISETP.GT.AND P2, PT, R0, 0x8, P2 ;  /* 0x000000080000780c */ /* 0x000fe20001744270 */
[----:B------:R-:W-:Y:S01]  /*17400*/  @P1 STG.E.U16 desc[UR52][R6.64+0x1f2], R199 ;  /* 0x0001f2c706001986 */ /* 0x000fe2000c101534 */
[----:B------:R-:W-:-:S02]  /*17410*/  ISETP.GT.AND P1, PT, R3, 0x108, PT ;  /* 0x000001080300780c */ /* 0x000fc40003f24270 */
[----:B------:R-:W-:Y:S01]  /*17420*/  F2FP.F16.F32.PACK_AB R25, RZ, R25 ;  /* 0x00000019ff19723e */ /* 0x000fe200000000ff */
[----:B------:R-:W-:Y:S01]  /*17430*/  @P4 STG.E.U16 desc[UR52][R4.64+0x200], R24 ;  /* 0x0002001804004986 */ /* 0x000fe2000c101534 */
[C---:B------:R-:W-:Y:S02]  /*17440*/  ISETP.GT.AND P3, PT, R0.reuse, 0x8, P0 ;  /* 0x000000080000780c */ /* 0x040fe40000764270 */
[----:B------:R-:W-:Y:S01]  /*17450*/  ISETP.GT.AND P0, PT, R3, 0x109, PT ;  /* 0x000001090300780c */ /* 0x000fe20003f04270 */
[----:B------:R-:W-:Y:S01]  /*17460*/  FMUL R41, R41, R2 ;  /* 0x0000000229297220 */ /* 0x000fe20000400000 */
[C---:B------:R-:W-:Y:S01]  /*17470*/  ISETP.GT.AND P4, PT, R0.reuse, RZ, P1 ;  /* 0x000000ff0000720c */ /* 0x040fe20000f84270 */
[----:B------:R-:W-:Y:S01]  /*17480*/  @P5 STG.E.U16 desc[UR52][R4.64+0x202], R25 ;  /* 0x0002021904005986 */ /* 0x000fe2000c101534 */
[----:B------:R-:W-:Y:S02]  /*17490*/  F2FP.F16.F32.PACK_AB R26, RZ, R26 ;  /* 0x0000001aff1a723e */ /* 0x000fe400000000ff */
[----:B------:R-:W-:Y:S01]  /*174a0*/  ISETP.GT.AND P5, PT, R0, RZ, P0 ;  /* 0x000000ff0000720c */ /* 0x000fe200007a4270 */
[----:B------:R-:W-:Y:S01]  /*174b0*/  FMUL R42, R42, R2 ;  /* 0x000000022a2a7220 */ /* 0x000fe20000400000 */
[----:B------:R-:W-:Y:S01]  /*174c0*/  F2FP.F16.F32.PACK_AB R27, RZ, R27 ;  /* 0x0000001bff1b723e */ /* 0x000fe200000000ff */
[----:B------:R-:W-:Y:S01]  /*174d0*/  @P2 STG.E.U16 desc[UR52][R6.64+0x200], R26 ;  /* 0x0002001a06002986 */ /* 0x000fe2000c101534 */
[----:B------:R-:W-:-:S02]  /*174e0*/  F2FP.F16.F32.PACK_AB R28, RZ, R28 ;  /* 0x0000001cff1c723e */ /* 0x000fc400000000ff */
[C---:B------:R-:W-:Y:S01]  /*174f0*/  ISETP.GT.AND P2, PT, R0.reuse, 0x8, P1 ;  /* 0x000000080000780c */ /* 0x040fe20000f44270 */
[----:B------:R-:W-:Y:S01]  /*17500*/  FMUL R43, R43, R2 ;  /* 0x000000022b2b7220 */ /* 0x000fe20000400000 */
[C---:B------:R-:W-:Y:S01]  /*17510*/  ISETP.GT.AND P1, PT, R3.reuse, 0x110, PT ;  /* 0x000001100300780c */ /* 0x040fe20003f24270 */
[----:B------:R-:W-:Y:S01]  /*17520*/  @P3 STG.E.U16 desc[UR52][R6.64+0x202], R27 ;  /* 0x0002021b06003986 */ /* 0x000fe2000c101534 */
[----:B------:R-:W-:Y:S02]  /*17530*/  F2FP.F16.F32.PACK_AB R29, RZ, R29 ;  /* 0x0000001dff1d723e */ /* 0x000fe400000000ff */
[C---:B------:R-:W-:Y:S01]  /*17540*/  ISETP.GT.AND P3, PT, R0.reuse, 0x8, P0 ;  /* 0x000000080000780c */ /* 0x040fe20000764270 */
[----:B------:R-:W-:Y:S01]  /*17550*/  @P4 STG.E.U16 desc[UR52][R4.64+0x210], R28 ;  /* 0x0002101c04004986 */ /* 0x000fe2000c101534 */
[----:B------:R-:W-:Y:S02]  /*17560*/  ISETP.GT.AND P0, PT, R3, 0x111, PT ;  /* 0x000001110300780c */ /* 0x000fe40003f04270 */
[----:B------:R-:W-:Y:S01]  /*17570*/  ISETP.GT.AND P4, PT, R0, RZ, P1 ;  /* 0x000000ff0000720c */ /* 0x000fe20000f84270 */
[----:B------:R-:W-:Y:S01]  /*17580*/  @P5 STG.E.U16 desc[UR52][R4.64+0x212], R29 ;  /* 0x0002121d04005986 */ /* 0x000fe2000c101534 */
[----:B------:R-:W-:-:S02]  /*17590*/  F2FP.F16.F32.PACK_AB R30, RZ, R30 ;  /* 0x0000001eff1e723e */ /* 0x000fc400000000ff */
[----:B------:R-:W-:Y:S01]  /*175a0*/  ISETP.GT.AND P5, PT, R0, RZ, P0 ;  /* 0x000000ff0000720c */ /* 0x000fe200007a4270 */
[----:B------:R-:W-:Y:S01]  /*175b0*/  FMUL R44, R44, R2 ;  /* 0x000000022c2c7220 */ /* 0x000fe20000400000 */
[----:B------:R-:W-:Y:S01]  /*175c0*/  F2FP.F16.F32.PACK_AB R31, RZ, R31 ;  /* 0x0000001fff1f723e */ /* 0x000fe200000000ff */
[----:B------:R-:W-:Y:S01]  /*175d0*/  @P2 STG.E.U16 desc[UR52][R6.64+0x210], R30 ;  /* 0x0002101e06002986 */ /* 0x000fe2000c101534 */
[----:B------:R-:W-:Y:S02]  /*175e0*/  F2FP.F16.F32.PACK_AB R32, RZ, R32 ;  /* 0x00000020ff20723e */ /* 0x000fe400000000ff */
[----:B------:R-:W-:Y:S01]  /*175f0*/  ISETP.GT.AND P2, PT, R0, 0x8, P1 ;  /* 0x000000080000780c */ /* 0x000fe20000f44270 */
[----:B------:R-:W-:Y:S01]  /*17600*/  FMUL R45, R45, R2 ;  /* 0x000000022d2d7220 */ /* 0x000fe20000400000 */
[----:B------:R-:W-:Y:S01]  /*17610*/  ISETP.GT.AND P1, PT, R3, 0x118, PT ;  /* 0x000001180300780c */ /* 0x000fe20003f24270 */
[----:B------:R-:W-:Y:S01]  /*17620*/  @P3 STG.E.U16 desc[UR52][R6.64+0x212], R31 ;  /* 0x0002121f06003986 */ /* 0x000fe2000c101534 */
[----:B------:R-:W-:-:S02]  /*17630*/  F2FP.F16.F32.PACK_AB R33, RZ, R33 ;  /* 0x00000021ff21723e */ /* 0x000fc400000000ff */
[C---:B------:R-:W-:Y:S01]  /*17640*/  ISETP.GT.AND P3, PT, R0.reuse, 0x8, P0 ;  /* 0x000000080000780c */ /* 0x040fe20000764270 */
[----:B------:R-:W-:Y:S01]  /*17650*/  @P4 STG.E.U16 desc[UR52][R4.64+0x220], R32 ;  /* 0x0002202004004986 */ /* 0x000fe2000c101534 */
[----:B------:R-:W-:Y:S02]  /*17660*/  ISETP.GT.AND P0, PT, R3, 0x119, PT ;  /* 0x000001190300780c */ /* 0x000fe40003f04270 */
        /* <DEDUP_REMOVED lines=82> */
[----:B------:R-:W-:Y:S01]  /*17b90*/  F2FP.F16.F32.PACK_AB R54, RZ, R54 ;  /* 0x00000036ff36723e */ /* 0x000fe200000000ff */
[-C--:B------:R-:W-:Y:S01]  /*17ba0*/  FMUL R56, R56, R2.reuse ;  /* 0x0000000238387220 */ /* 0x080fe20000400000 */
[----:B------:R-:W-:Y:S01]  /*17bb0*/  ISETP.GT.AND P5, PT, R0, RZ, P0 ;  /* 0x000000ff0000720c */ /* 0x000fe200007a4270 */
[----:B------:R-:W-:Y:S01]  /*17bc0*/  FMUL R57, R57, R2 ;  /* 0x0000000239397220 */ /* 0x000fe20000400000 */
[----:B------:R-:W-:Y:S01]  /*17bd0*/  F2FP.F16.F32.PACK_AB R55, RZ, R55 ;  /* 0x00000037ff37723e */ /* 0x000fe200000000ff */
[----:B------:R-:W-:Y:S01]  /*17be0*/  @P2 STG.E.U16 desc[UR52][R6.64+0x270], R54 ;  /* 0x0002703606002986 */ /* 0x000fe2000c101534 */
[----:B------:R-:W-:-:S02]  /*17bf0*/  F2FP.F16.F32.PACK_AB R56, RZ, R56 ;  /* 0x00000038ff38723e */ /* 0x000fc400000000ff */
[----:B------:R-:W-:Y:S01]  /*17c00*/  ISETP.GT.AND P2, PT, R0, 0x8, P1 ;  /* 0x000000080000780c */ /* 0x000fe20000f44270 */
[-C--:B------:R-:W-:Y:S01]  /*17c10*/  FMUL R58, R58, R2.reuse ;  /* 0x000000023a3a7220 */ /* 0x080fe20000400000 */
[C---:B------:R-:W-:Y:S01]  /*17c20*/  ISETP.GT.AND P1, PT, R3.reuse, 0x148, PT ;  /* 0x000001480300780c */ /* 0x040fe20003f24270 */
[----:B------:R-:W-:Y:S01]  /*17c30*/  @P3 STG.E.U16 desc[UR52][R6.64+0x272], R55 ;  /* 0x0002723706003986 */ /* 0x000fe2000c101534 */
[----:B------:R-:W-:Y:S02]  /*17c40*/  F2FP.F16.F32.PACK_AB R57, RZ, R57 ;  /* 0x00000039ff39723e */ /* 0x000fe400000000ff */
[C---:B------:R-:W-:Y:S01]  /*17c50*/  ISETP.GT.AND P3, PT, R0.reuse, 0x8, P0 ;  /* 0x000000080000780c */ /* 0x040fe20000764270 */
[----:B------:R-:W-:Y:S01]  /*17c60*/  @P4 STG.E.U16 desc[UR52][R4.64+0x280], R56 ;  /* 0x0002803804004986 */ /* 0x000fe2000c101534 */
[----:B------:R-:W-:Y:S02]  /*17c70*/  ISETP.GT.AND P0, PT, R3, 0x149, PT ;  /* 0x000001490300780c */ /* 0x000fe40003f04270 */
[----:B------:R-:W-:Y:S01]  /*17c80*/  ISETP.GT.AND P4, PT, R0, RZ, P1 ;  /* 0x000000ff0000720c */ /* 0x000fe20000f84270 */
[----:B------:R-:W-:Y:S01]  /*17c90*/  FMUL R59, R59, R2 ;  /* 0x000000023b3b7220 */ /* 0x000fe20000400000 */
        /* <DEDUP_REMOVED lines=27> */
[----:B------:R-:W-:Y:S01]  /*17e50*/  FMUL R66, R66, R2 ;  /* 0x0000000242427220 */ /* 0x000fe20000400000 */
[C---:B------:R-:W-:Y:S01]  /*17e60*/  ISETP.GT.AND P1, PT, R3.reuse, 0x158, PT ;  /* 0x000001580300780c */ /* 0x040fe20003f24270 */
[----:B------:R-:W-:Y:S01]  /*17e70*/  @P3 STG.E.U16 desc[UR52][R6.64+0x292], R63 ;  /* 0x0002923f06003986 */ /* 0x000fe2000c101534 */
[----:B------:R-:W-:Y:S02]  /*17e80*/  F2FP.F16.F32.PACK_AB R65, RZ, R65 ;  /* 0x00000041ff41723e */ /* 0x000fe400000000ff */
[----:B------:R-:W-:Y:S01]  /*17e90*/  ISETP.GT.AND P3, PT, R0, 0x8, P0 ;  /* 0x000000080000780c */ /* 0x000fe20000764270 */
[----:B------:R-:W2:Y:S01]  /*17ea0*/  LDL.LU R146, [R1+0x230] ;  /* 0x0002300001927983 */ /* 0x000ea20000300800 */
[----:B------:R-:W-:-:S03]  /*17eb0*/  ISETP.GT.AND P0, PT, R3, 0x159, PT ;  /* 0x000001590300780c */ /* 0x000fc60003f04270 */
[----:B------:R-:W-:Y:S01]  /*17ec0*/  @P4 STG.E.U16 desc[UR52][R4.64+0x2a0], R64 ;  /* 0x0002a04004004986 */ /* 0x000fe2000c101534 */
[----:B------:R-:W-:Y:S01]  /*17ed0*/  ISETP.GT.AND P4, PT, R0, RZ, P1 ;  /* 0x000000ff0000720c */ /* 0x000fe20000f84270 */
[----:B------:R-:W-:Y:S02]  /*17ee0*/  FMUL R67, R67, R2 ;  /* 0x0000000243437220 */ /* 0x000fe40000400000 */
[----:B------:R-:W4:Y:S01]  /*17ef0*/  LDL.LU R147, [R1+0x22c] ;  /* 0x00022c0001937983 */ /* 0x000f220000300800 */
[----:B------:R-:W-:Y:S01]  /*17f00*/  F2FP.F16.F32.PACK_AB R66, RZ, R66 ;  /* 0x00000042ff42723e */ /* 0x000fe200000000ff */
[-C--:B------:R-:W-:Y:S02]  /*17f10*/  FMUL R68, R68, R2.reuse ;  /* 0x0000000244447220 */ /* 0x080fe40000400000 */
[----:B------:R-:W4:Y:S04]  /*17f20*/  LDL.LU R148, [R1+0x228] ;  /* 0x0002280001947983 */ /* 0x000f280000300800 */
[----:B------:R-:W4:Y:S04]  /*17f30*/  LDL.LU R149, [R1+0x224] ;  /* 0x0002240001957983 */ /* 0x000f280000300800 */
[----:B------:R-:W-:Y:S01]  /*17f40*/  @P5 STG.E.U16 desc[UR52][R4.64+0x2a2], R65 ;  /* 0x0002a24104005986 */ /* 0x000fe2000c101534 */
[----:B------:R-:W-:Y:S01]  /*17f50*/  ISETP.GT.AND P5, PT, R0, RZ, P0 ;  /* 0x000000ff0000720c */ /* 0x000fe200007a4270 */
[----:B------:R-:W-:Y:S01]  /*17f60*/  FMUL R69, R69, R2 ;  /* 0x0000000245457220 */ /* 0x000fe20000400000 */
[----:B------:R-:W-:Y:S01]  /*17f70*/  F2FP.F16.F32.PACK_AB R67, RZ, R67 ;  /* 0x00000043ff43723e */ /* 0x000fe200000000ff */
[----:B------:R-:W4:Y:S01]  /*17f80*/  LDL.LU R150, [R1+0x220] ;  /* 0x0002200001967983 */ /* 0x000f220000300800 */
[----:B------:R-:W-:-:S03]  /*17f90*/  F2FP.F16.F32.PACK_AB R68, RZ, R68 ;  /* 0x00000044ff44723e */ /* 0x000fc600000000ff */
[----:B------:R-:W-:Y:S01]  /*17fa0*/  @P2 STG.E.U16 desc[UR52][R6.64+0x2a0], R66 ;  /* 0x0002a04206002986 */ /* 0x000fe2000c101534 */
[----:B------:R-:W-:Y:S02]  /*17fb0*/  ISETP.GT.AND P2, PT, R0, 0x8, P1 ;  /* 0x000000080000780c */ /* 0x000fe40000f44270 */
[C---:B------:R-:W-:Y:S01]  /*17fc0*/  ISETP.GT.AND P1, PT, R3.reuse, 0x160, PT ;  /* 0x000001600300780c */ /* 0x040fe20003f24270 */
[----:B------:R-:W4:Y:S01]  /*17fd0*/  LDL.LU R151, [R1+0x21c] ;  /* 0x00021c0001977983 */ /* 0x000f220000300800 */
[----:B------:R-:W-:Y:S01]  /*17fe0*/  F2FP.F16.F32.PACK_AB R69, RZ, R69 ;  /* 0x00000045ff45723e */ /* 0x000fe200000000ff */
[-C--:B------:R-:W-:Y:S02]  /*17ff0*/  FMUL R70, R70, R2.reuse ;  /* 0x0000000246467220 */ /* 0x080fe40000400000 */
[----:B------:R-:W-:Y:S01]  /*18000*/  @P3 STG.E.U16 desc[UR52][R6.64+0x2a2], R67 ;  /* 0x0002a24306003986 */ /* 0x000fe2000c101534 */
[C---:B------:R-:W-:Y:S02]  /*18010*/  ISETP.GT.AND P3, PT, R0.reuse, 0x8, P0 ;  /* 0x000000080000780c */ /* 0x040fe40000764270 */
[----:B------:R-:W-:Y:S01]  /*18020*/  ISETP.GT.AND P0, PT, R3, 0x161, PT ;  /* 0x000001610300780c */ /* 0x000fe20003f04270 */
[----:B------:R-:W-:Y:S01]  /*18030*/  @P4 STG.E.U16 desc[UR52][R4.64+0x2b0], R68 ;  /* 0x0002b04404004986 */ /* 0x000fe2000c101534 */
[----:B------:R-:W-:Y:S01]  /*18040*/  ISETP.GT.AND P4, PT, R0, RZ, P1 ;  /* 0x000000ff0000720c */ /* 0x000fe20000f84270 */
[----:B------:R-:W-:Y:S01]  /*18050*/  FMUL R71, R71, R2 ;  /* 0x0000000247477220 */ /* 0x000fe20000400000 */
[----:B------:R-:W-:Y:S01]  /*18060*/  F2FP.F16.F32.PACK_AB R70, RZ, R70 ;  /* 0x00000046ff46723e */ /* 0x000fe200000000ff */
[----:B------:R-:W-:Y:S01]  /*18070*/  @P5 STG.E.U16 desc[UR52][R4.64+0x2b2], R69 ;  /* 0x0002b24504005986 */ /* 0x000fe2000c101534 */
        /* <DEDUP_REMOVED lines=33> */
[----:B------:R0:W5:Y:S01]  /*18290*/  LDL.LU R16, [R1+0x218] ;  /* 0x0002180001107983 */ /* 0x0001620000300800 */
[----:B------:R-:W-:Y:S01]  /*182a0*/  FMUL R79, R79, R2 ;  /* 0x000000024f4f7220 */ /* 0x000fe20000400000 */
[----:B------:R-:W-:Y:S01]  /*182b0*/  F2FP.F16.F32.PACK_AB R78, RZ, R78 ;  /* 0x0000004eff4e723e */ /* 0x000fe200000000ff */
[-C--:B------:R-:W-:Y:S01]  /*182c0*/  FMUL R80, R80, R2.reuse ;  /* 0x0000000250507220 */ /* 0x080fe20000400000 */
[----:B------:R-:W-:Y:S01]  /*182d0*/  @P5 STG.E.U16 desc[UR52][R4.64+0x2d2], R77 ;  /* 0x0002d24d04005986 */ /* 0x000fe2000c101534 */
[----:B------:R-:W-:Y:S01]  /*182e0*/  ISETP.GT.AND P5, PT, R0, RZ, P0 ;  /* 0x000000ff0000720c */ /* 0x000fe200007a4270 */
[----:B------:R-:W-:Y:S01]  /*182f0*/  FMUL R81, R81, R2 ;  /* 0x0000000251517220 */ /* 0x000fe20000400000 */
[----:B------:R-:W-:Y:S01]  /*18300*/  F2FP.F16.F32.PACK_AB R79, RZ, R79 ;  /* 0x0000004fff4f723e */ /* 0x000fe200000000ff */
[----:B------:R-:W-:Y:S01]  /*18310*/  @P2 STG.E.U16 desc[UR52][R6.64+0x2d0], R78 ;  /* 0x0002d04e06002986 */ /* 0x000fe2000c101534 */
[----:B------:R-:W-:-:S02]  /*18320*/  F2FP.F16.F32.PACK_AB R80, RZ, R80 ;  /* 0x00000050ff50723e */ /* 0x000fc400000000ff */
[----:B------:R-:W-:Y:S02]  /*18330*/  ISETP.GT.AND P2, PT, R0, 0x8, P1 ;  /* 0x000000080000780c */ /* 0x000fe40000f44270 */
[C---:B------:R-:W-:Y:S01]  /*18340*/  ISETP.GT.AND P1, PT, R3.reuse, 0x178, PT ;  /* 0x000001780300780c */ /* 0x040fe20003f24270 */
[----:B------:R-:W-:Y:S01]  /*18350*/  @P3 STG.E.U16 desc[UR52][R6.64+0x2d2], R79 ;  /* 0x0002d24f06003986 */ /* 0x000fe2000c101534 */
[----:B------:R-:W-:Y:S01]  /*18360*/  F2FP.F16.F32.PACK_AB R81, RZ, R81 ;  /* 0x00000051ff51723e */ /* 0x000fe200000000ff */
[-C--:B------:R-:W-:Y:S01]  /*18370*/  FMUL R82, R82, R2.reuse ;  /* 0x0000000252527220 */ /* 0x080fe20000400000 */
        /* <DEDUP_REMOVED lines=229> */
[C---:B------:R-:W-:Y:S02]  /*191d0*/  ISETP.GT.AND P2, PT, R0.reuse, 0x8, P1 ;  /* 0x000000080000780c */ /* 0x040fe40000f44270 */
[C---:B------:R-:W-:Y:S01]  /*191e0*/  ISETP.GT.AND P1, PT, R3.reuse, 0x1e0, PT ;  /* 0x000001e00300780c */ /* 0x040fe20003f24270 */
[----:B------:R-:W-:Y:S01]  /*191f0*/  @P3 STG.E.U16 desc[UR52][R6.64+0x3a2], R131 ;  /* 0x0003a28306003986 */ /* 0x000fe2000c101534 */
[----:B------:R-:W-:Y:S02]  /*19200*/  F2FP.F16.F32.PACK_AB R133, RZ, R133 ;  /* 0x00000085ff85723e */ /* 0x000fe400000000ff */
[----:B------:R-:W-:Y:S01]  /*19210*/  ISETP.GT.AND P3, PT, R0, 0x8, P0 ;  /* 0x000000080000780c */ /* 0x000fe20000764270 */
[----:B------:R-:W-:Y:S01]  /*19220*/  @P4 STG.E.U16 desc[UR52][R4.64+0x3b0], R132 ;  /* 0x0003b08404004986 */ /* 0x000fe2000c101534 */
[----:B------:R-:W-:Y:S01]  /*19230*/  ISETP.GT.AND P0, PT, R3, 0x1e1, PT ;  /* 0x000001e10300780c */ /* 0x000fe20003f04270 */
[-C--:B------:R-:W-:Y:S01]  /*19240*/  FMUL R134, R134, R2.reuse ;  /* 0x0000000286867220 */ /* 0x080fe20000400000 */
[----:B------:R-:W-:Y:S01]  /*19250*/  ISETP.GT.AND P4, PT, R0, RZ, P1 ;  /* 0x000000ff0000720c */ /* 0x000fe20000f84270 */
[-C--:B------:R-:W-:Y:S01]  /*19260*/  FMUL R135, R135, R2.reuse ;  /* 0x0000000287877220 */ /* 0x080fe20000400000 */
[----:B------:R-:W-:Y:S01]  /*19270*/  @P5 STG.E.U16 desc[UR52][R4.64+0x3b2], R133 ;  /* 0x0003b28504005986 */ /* 0x000fe2000c101534 */
[-C--:B------:R-:W-:Y:S01]  /*19280*/  FMUL R136, R136, R2.reuse ;  /* 0x0000000288887220 */ /* 0x080fe20000400000 */
[----:B------:R-:W-:Y:S01]  /*19290*/  ISETP.GT.AND P5, PT, R0, RZ, P0 ;  /* 0x000000ff0000720c */ /* 0x000fe200007a4270 */
[----:B------:R-:W-:Y:S01]  /*192a0*/  FMUL R137, R137, R2 ;  /* 0x0000000289897220 */ /* 0x000fe20000400000 */
[----:B------:R-:W-:-:S02]  /*192b0*/  F2FP.F16.F32.PACK_AB R134, RZ, R134 ;  /* 0x00000086ff86723e */ /* 0x000fc400000000ff */
[----:B------:R-:W-:Y:S02]  /*192c0*/  F2FP.F16.F32.PACK_AB R135, RZ, R135 ;  /* 0x00000087ff87723e */ /* 0x000fe400000000ff */
[----:B------:R-:W-:Y:S01]  /*192d0*/  F2FP.F16.F32.PACK_AB R136, RZ, R136 ;  /* 0x00000088ff88723e */ /* 0x000fe200000000ff */
[----:B------:R-:W-:Y:S01]  /*192e0*/  @P2 STG.E.U16 desc[UR52][R6.64+0x3b0], R134 ;  /* 0x0003b08606002986 */ /* 0x000fe2000c101534 */
[----:B------:R-:W-:-:S03]  /*192f0*/  F2FP.F16.F32.PACK_AB R137, RZ, R137 ;  /* 0x00000089ff89723e */ /* 0x000fc600000000ff */
[----:B------:R-:W-:Y:S01]  /*19300*/  @P3 STG.E.U16 desc[UR52][R6.64+0x3b2], R135 ;  /* 0x0003b28706003986 */ /* 0x000fe2000c101534 */
[----:B------:R-:W-:-:S03]  /*19310*/  ISETP.GT.AND P1, PT, R0, 0x8, P1 ;  /* 0x000000080000780c */ /* 0x000fc60000f24270 */
[----:B------:R-:W-:Y:S01]  /*19320*/  @P4 STG.E.U16 desc[UR52][R4.64+0x3c0], R136 ;  /* 0x0003c08804004986 */ /* 0x000fe2000c101534 */
[----:B------:R-:W-:Y:S02]  /*19330*/  ISETP.GT.AND P4, PT, R3, 0x1e8, PT ;  /* 0x000001e80300780c */ /* 0x000fe40003f84270 */
[C---:B------:R-:W-:Y:S01]  /*19340*/  ISETP.GT.AND P2, PT, R0.reuse, 0x8, P0 ;  /* 0x000000080000780c */ /* 0x040fe20000744270 */
[----:B------:R-:W-:Y:S01]  /*19350*/  @P5 STG.E.U16 desc[UR52][R4.64+0x3c2], R137 ;  /* 0x0003c28904005986 */ /* 0x000fe2000c101534 */
[----:B------:R-:W-:Y:S01]  /*19360*/  ISETP.GT.AND P5, PT, R0, RZ, P4 ;  /* 0x000000ff0000720c */ /* 0x000fe200027a4270 */
[-C--:B------:R-:W-:Y:S01]  /*19370*/  FMUL R138, R138, R2.reuse ;  /* 0x000000028a8a7220 */ /* 0x080fe20000400000 */
[-C--:B------:R-:W-:Y:S01]  /*19380*/  FMUL R139, R139, R2.reuse ;  /* 0x000000028b8b7220 */ /* 0x080fe20000400000 */
[----:B------:R-:W-:Y:S01]  /*19390*/  FMUL R140, R140, R2 ;  /* 0x000000028c8c7220 */ /* 0x000fe20000400000 */
[----:B------:R-:W-:Y:S02]  /*193a0*/  ISETP.GT.AND P0, PT, R3, 0x1e9, PT ;  /* 0x000001e90300780c */ /* 0x000fe40003f04270 */
[----:B------:R-:W-:-:S02]  /*193b0*/  F2FP.F16.F32.PACK_AB R138, RZ, R138 ;  /* 0x0000008aff8a723e */ /* 0x000fc400000000ff */
[----:B------:R-:W-:Y:S02]  /*193c0*/  F2FP.F16.F32.PACK_AB R139, RZ, R139 ;  /* 0x0000008bff8b723e */ /* 0x000fe400000000ff */
[----:B------:R-:W-:Y:S02]  /*193d0*/  F2FP.F16.F32.PACK_AB R140, RZ, R140 ;  /* 0x0000008cff8c723e */ /* 0x000fe400000000ff */
[C---:B------:R-:W-:Y:S01]  /*193e0*/  ISETP.GT.AND P3, PT, R0.reuse, RZ, P0 ;  /* 0x000000ff0000720c */ /* 0x040fe20000764270 */
[----:B------:R-:W-:Y:S01]  /*193f0*/  @P1 STG.E.U16 desc[UR52][R6.64+0x3c0], R138 ;  /* 0x0003c08a06001986 */ /* 0x000fe2000c101534 */
[-C--:B------:R-:W-:Y:S01]  /*19400*/  FMUL R141, R141, R2.reuse ;  /* 0x000000028d8d7220 */ /* 0x080fe20000400000 */
[----:B------:R-:W-:Y:S02]  /*19410*/  ISETP.GT.AND P4, PT, R0, 0x8, P4 ;  /* 0x000000080000780c */ /* 0x000fe40002784270 */
[----:B------:R-:W-:Y:S01]  /*19420*/  @P2 STG.E.U16 desc[UR52][R6.64+0x3c2], R139 ;  /* 0x0003c28b06002986 */ /* 0x000fe2000c101534 */
[----:B------:R-:W-:-:S03]  /*19430*/  FMUL R142, R142, R2 ;  /* 0x000000028e8e7220 */ /* 0x000fc60000400000 */
[----:B------:R-:W-:Y:S01]  /*19440*/  @P5 STG.E.U16 desc[UR52][R4.64+0x3d0], R140 ;  /* 0x0003d08c04005986 */ /* 0x000fe2000c101534 */
[C---:B------:R-:W-:Y:S01]  /*19450*/  ISETP.GT.AND P5, PT, R0.reuse, 0x8, P0 ;  /* 0x000000080000780c */ /* 0x040fe200007a4270 */
[----:B------:R-:W-:Y:S01]  /*19460*/  FMUL R143, R143, R2 ;  /* 0x000000028f8f7220 */ /* 0x000fe20000400000 */
[----:B------:R-:W-:Y:S02]  /*19470*/  F2FP.F16.F32.PACK_AB R141, RZ, R141 ;  /* 0x0000008dff8d723e */ /* 0x000fe400000000ff */
[----:B------:R-:W-:Y:S02]  /*19480*/  F2FP.F16.F32.PACK_AB R142, RZ, R142 ;  /* 0x0000008eff8e723e */ /* 0x000fe400000000ff */
[----:B------:R-:W-:Y:S01]  /*19490*/  F2FP.F16.F32.PACK_AB R143, RZ, R143 ;  /* 0x0000008fff8f723e */ /* 0x000fe200000000ff */
[----:B------:R-:W-:Y:S01]  /*194a0*/  @P3 STG.E.U16 desc[UR52][R4.64+0x3d2], R141 ;  /* 0x0003d28d04003986 */ /* 0x000fe2000c101534 */
[C---:B------:R-:W-:Y:S02]  /*194b0*/  ISETP.GT.AND P3, PT, R3.reuse, 0x1f0, PT ;  /* 0x000001f00300780c */ /* 0x040fe40003f64270 */
[----:B------:R-:W-:Y:S01]  /*194c0*/  ISETP.GT.AND P0, PT, R3, 0x1f1, PT ;  /* 0x000001f10300780c */ /* 0x000fe20003f04270 */
[----:B------:R-:W-:Y:S01]  /*194d0*/  @P4 STG.E.U16 desc[UR52][R6.64+0x3d0], R142 ;  /* 0x0003d08e06004986 */ /* 0x000fe2000c101534 */
[----:B------:R-:W-:-:S03]  /*194e0*/  ISETP.GT.AND P4, PT, R0, RZ, P3 ;  /* 0x000000ff0000720c */ /* 0x000fc60001f84270 */
[----:B------:R-:W-:Y:S01]  /*194f0*/  @P5 STG.E.U16 desc[UR52][R6.64+0x3d2], R143 ;  /* 0x0003d28f06005986 */ /* 0x000fe2000c101534 */
[----:B------:R-:W-:Y:S01]  /*19500*/  ISETP.GT.AND P5, PT, R0, RZ, P0 ;  /* 0x000000ff0000720c */ /* 0x000fe200007a4270 */
[-C--:B------:R-:W-:Y:S01]  /*19510*/  FMUL R144, R144, R2.reuse ;  /* 0x0000000290907220 */ /* 0x080fe20000400000 */
[----:B---3--:R-:W-:Y:S01]  /*19520*/  FMUL R145, R145, R2 ;  /* 0x0000000291917220 */ /* 0x008fe20000400000 */
[----:B------:R-:W-:-:S03]  /*19530*/  ISETP.GT.AND P2, PT, R3, 0x1f8, PT ;  /* 0x000001f80300780c */ /* 0x000fc60003f44270 */
[----:B------:R-:W-:Y:S02]  /*19540*/  F2FP.F16.F32.PACK_AB R144, RZ, R144 ;  /* 0x00000090ff90723e */ /* 0x000fe400000000ff */
[----:B------:R-:W-:Y:S02]  /*19550*/  F2FP.F16.F32.PACK_AB R145, RZ, R145 ;  /* 0x00000091ff91723e */ /* 0x000fe400000000ff */
[----:B------:R-:W-:Y:S01]  /*19560*/  ISETP.GT.AND P1, PT, R3, 0x1f9, PT ;  /* 0x000001f90300780c */ /* 0x000fe20003f24270 */
[----:B------:R-:W-:Y:S01]  /*19570*/  @P4 STG.E.U16 desc[UR52][R4.64+0x3e0], R144 ;  /* 0x0003e09004004986 */ /* 0x000fe2000c101534 */
[C---:B------:R-:W-:Y:S02]  /*19580*/  ISETP.GT.AND P3, PT, R0.reuse, 0x8, P3 ;  /* 0x000000080000780c */ /* 0x040fe40001f64270 */
[C---:B------:R-:W-:Y:S01]  /*19590*/  ISETP.GT.AND P0, PT, R0.reuse, 0x8, P0 ;  /* 0x000000080000780c */ /* 0x040fe20000704270 */
[----:B------:R-:W-:Y:S01]  /*195a0*/  @P5 STG.E.U16 desc[UR52][R4.64+0x3e2], R145 ;  /* 0x0003e29104005986 */ /* 0x000fe2000c101534 */
[----:B------:R-:W-:Y:S01]  /*195b0*/  ISETP.GT.AND P5, PT, R0, RZ, P2 ;  /* 0x000000ff0000720c */ /* 0x000fe200017a4270 */
[-C--:B--2---:R-:W-:Y:S01]  /*195c0*/  FMUL R146, R146, R2.reuse ;  /* 0x0000000292927220 */ /* 0x084fe20000400000 */
[C---:B------:R-:W-:Y:S01]  /*195d0*/  ISETP.GT.AND P4, PT, R0.reuse, RZ, P1 ;  /* 0x000000ff0000720c */ /* 0x040fe20000f84270 */
[-C--:B----4-:R-:W-:Y:S01]  /*195e0*/  FMUL R147, R147, R2.reuse ;  /* 0x0000000293937220 */ /* 0x090fe20000400000 */
[----:B------:R-:W-:Y:S01]  /*195f0*/  ISETP.GT.AND P2, PT, R0, 0x8, P2 ;  /* 0x000000080000780c */ /* 0x000fe20001744270 */
[-C--:B------:R-:W-:Y:S01]  /*19600*/  FMUL R148, R148, R2.reuse ;  /* 0x0000000294947220 */ /* 0x080fe20000400000 */
[----:B------:R-:W-:Y:S01]  /*19610*/  FMUL R149, R149, R2 ;  /* 0x0000000295957220 */ /* 0x000fe20000400000 */
[----:B------:R-:W-:-:S02]  /*19620*/  F2FP.F16.F32.PACK_AB R146, RZ, R146 ;  /* 0x00000092ff92723e */ /* 0x000fc400000000ff */
[----:B------:R-:W-:Y:S02]  /*19630*/  F2FP.F16.F32.PACK_AB R147, RZ, R147 ;  /* 0x00000093ff93723e */ /* 0x000fe400000000ff */
[----:B------:R-:W-:Y:S02]  /*19640*/  ISETP.GT.AND P1, PT, R0, 0x8, P1 ;  /* 0x000000080000780c */ /* 0x000fe40000f24270 */
[----:B------:R-:W-:Y:S01]  /*19650*/  F2FP.F16.F32.PACK_AB R148, RZ, R148 ;  /* 0x00000094ff94723e */ /* 0x000fe200000000ff */
[-C--:B------:R-:W-:Y:S01]  /*19660*/  FMUL R150, R150, R2.reuse ;  /* 0x0000000296967220 */ /* 0x080fe20000400000 */
[----:B------:R-:W-:Y:S01]  /*19670*/  F2FP.F16.F32.PACK_AB R149, RZ, R149 ;  /* 0x00000095ff95723e */ /* 0x000fe200000000ff */
[----:B------:R-:W-:Y:S01]  /*19680*/  FMUL R151, R151, R2 ;  /* 0x0000000297977220 */ /* 0x000fe20000400000 */
[----:B------:R-:W-:Y:S04]  /*19690*/  @P3 STG.E.U16 desc[UR52][R6.64+0x3e0], R146 ;  /* 0x0003e09206003986 */ /* 0x000fe8000c101534 */
[----:B------:R-:W-:Y:S01]  /*196a0*/  @P0 STG.E.U16 desc[UR52][R6.64+0x3e2], R147 ;  /* 0x0003e29306000986 */ /* 0x000fe2000c101534 */
[----:B------:R-:W-:-:S03]  /*196b0*/  F2FP.F16.F32.PACK_AB R150, RZ, R150 ;  /* 0x00000096ff96723e */ /* 0x000fc600000000ff */
[----:B------:R-:W-:Y:S01]  /*196c0*/  @P5 STG.E.U16 desc[UR52][R4.64+0x3f0], R148 ;  /* 0x0003f09404005986 */ /* 0x000fe2000c101534 */
[----:B------:R-:W-:-:S03]  /*196d0*/  F2FP.F16.F32.PACK_AB R151, RZ, R151 ;  /* 0x00000097ff97723e */ /* 0x000fc600000000ff */
[----:B------:R1:W-:Y:S02]  /*196e0*/  @P4 STG.E.U16 desc[UR52][R4.64+0x3f2], R149 ;  /* 0x0003f29504004986 */ /* 0x0003e4000c101534 */
[----:B-1----:R-:W-:Y:S01]  /*196f0*/  @P2 IMAD.MOV.U32 R4, RZ, RZ, R6 ;  /* 0x000000ffff042224 */ /* 0x002fe200078e0006 */
[----:B------:R-:W-:-:S05]  /*19700*/  @P2 MOV R5, R7 ;  /* 0x0000000700052202 */ /* 0x000fca0000000f00 */
[----:B------:R0:W-:Y:S04]  /*19710*/  @P2 STG.E.U16 desc[UR52][R4.64+0x3f0], R150 ;  /* 0x0003f09604002986 */ /* 0x0001e8000c101534 */
[----:B------:R0:W-:Y:S02]  /*19720*/  @P1 STG.E.U16 desc[UR52][R6.64+0x3f2], R151 ;  /* 0x0003f29706001986 */ /* 0x0001e4000c101534 */
.L_x_542:
[----:B------:R-:W-:Y:S05]  /*19730*/  BSYNC B0 ;  /* 0x0000000000007941 */ /* 0x000fea0003800000 */
.L_x_32:
[----:B------:R-:W2:Y:S01]  /*19740*/  LDL.LU R26, [R1+0x200] ;  /* 0x00020000011a7983 */ /* 0x000ea20000300800 */
[----:B---3--:R-:W-:Y:S01]  /*19750*/  IMAD.U32 R0, RZ, RZ, UR50 ;  /* 0x00000032ff007e24 */ /* 0x008fe2000f8e00ff */
[----:B------:R-:W-:Y:S02]  /*19760*/  ULDC.64 UR4, c[0x0][0x650] ;  /* 0x0001940000047ab9 */ /* 0x000fe40000000a00 */
[----:B------:R-:W3:Y:S01]  /*19770*/  LDL.LU R23, [R1+0x204] ;  /* 0x0002040001177983 */ /* 0x000ee20000300800 */
[----:B0-----:R-:W-:Y:S02]  /*19780*/  IMAD.U32 R3, RZ, RZ, UR50 ;  /* 0x00000032ff037e24 */ /* 0x001fe4000f8e00ff */
[----:B------:R-:W-:Y:S02]  /*19790*/  IMAD.U32 R4, RZ, RZ, UR48 ;  /* 0x00000030ff047e24 */ /* 0x000fe4000f8e00ff */
[----:B------:R-:W-:Y:S02]  /*197a0*/  IMAD.MOV.U32 R18, RZ, RZ, -0x1 ;  /* 0xffffffffff127424 */ /* 0x000fe400078e00ff */
[----:B------:R0:W-:Y:S01]  /*197b0*/  SYNCS.ARRIVE.TRANS64.A1T0 RZ, [R4+UR43], RZ ;  /* 0x000000ff04ff79a7 */ /* 0x0001e2000810002b */
[----:B------:R-:W-:-:S02]  /*197c0*/  IMAD.MOV.U32 R19, RZ, RZ, -0x1 ;  /* 0xffffffffff137424 */ /* 0x000fc400078e00ff */
[----:B------:R-:W-:Y:S01]  /*197d0*/  IMAD.MOV.U32 R17, RZ, RZ, -0x1 ;  /* 0xffffffffff117424 */ /* 0x000fe200078e00ff */
[----:B---3--:R-:W-:Y:S02]  /*197e0*/  LEA R23, P0, R0, R23, 0x1 ;  /* 0x0000001700177211 */ /* 0x008fe400078008ff */
[----:B------:R-:W-:-:S03]  /*197f0*/  MOV R0, UR39 ;  /* 0x0000002700007c02 */ /* 0x000fc60008000f00 */
[----:B------:R0:W-:Y:S01]  /*19800*/  STL [R1+0x204], R23 ;  /* 0x0002041701007387 */ /* 0x0001e20000100800 */
[--C-:B--2---:R-:W-:Y:S02]  /*19810*/  LEA.HI.X R26, R3, R26, R0.reuse, 0x1, P0 ;  /* 0x0000001a031a7211 */ /* 0x104fe400000f0c00 */
[----:B------:R-:W-:Y:S02]  /*19820*/  ISETP.GE.U32.AND P0, PT, R23, UR4, PT ;  /* 0x0000000417007c0c */ /* 0x000fe4000bf06070 */
[----:B------:R-:W-:Y:S01]  /*19830*/  PRMT R0, RZ, 0x7610, R0 ;  /* 0x00007610ff007816 */ /* 0x000fe20000000000 */
[----:B------:R0:W-:Y:S01]  /*19840*/  STL [R1+0x200], R26 ;  /* 0x0002001a01007387 */ /* 0x0001e20000100800 */
[----:B------:R-:W-:-:S13]  /*19850*/  ISETP.GE.U32.AND.EX P0, PT, R26, UR5, PT, P0 ;  /* 0x000000051a007c0c */ /* 0x000fda000bf06100 */
[----:B0-----:R-:W-:Y:S05]  /*19860*/  @P0 BRA `(.L_x_543) ;  /* 0x0000000400700947 */ /* 0x001fea0003800000 */
[----:B------:R-:W0:Y:S01]  /*19870*/  S2R R18, SR_CTAID.X ;  /* 0x0000000000127919 */ /* 0x000e220000002500 */
[----:B------:R-:W2:Y:S01]  /*19880*/  LDC.64 R10, c[0x0][0x628] ;  /* 0x00018a00ff0a7b82 */ /* 0x000ea20000000a00 */
[----:B------:R-:W-:Y:S01]  /*19890*/  ULDC UR4, c[0x0][0x150] ;  /* 0x0000540000047ab9 */ /* 0x000fe20000000800 */
[----:B-1--4-:R-:W-:Y:S01]  /*198a0*/  MOV R8, R23 ;  /* 0x0000001700087202 */ /* 0x012fe20000000f00 */
[----:B------:R-:W1:Y:S01]  /*198b0*/  S2R R20, SR_CTAID.Y ;  /* 0x0000000000147919 */ /* 0x000e620000002600 */
[----:B------:R-:W-:-:S04]  /*198c0*/  IMAD.MOV.U32 R9, RZ, RZ, R26 ;  /* 0x000000ffff097224 */ /* 0x000fc800078e001a */
[----:B------:R-:W3:Y:S08]  /*198d0*/  LDC R21, c[0x0][0x144] ;  /* 0x00005100ff157b82 */ /* 0x000ef00000000800 */
[----:B-----5:R-:W4:Y:S08]  /*198e0*/  LDC R12, c[0x0][0x630] ;  /* 0x00018c00ff0c7b82 */ /* 0x020f300000000800 */
[----:B------:R-:W1:Y:S01]  /*198f0*/  LDC.64 R14, c[0x0][0x620] ;  /* 0x00018800ff0e7b82 */ /* 0x000e620000000a00 */
[----:B--2---:R-:W-:-:S04]  /*19900*/  ISETP.NE.U32.AND P0, PT, R10, RZ, PT ;  /* 0x000000ff0a00720c */ /* 0x004fc80003f05070 */
[----:B------:R-:W-:Y:S02]  /*19910*/  ISETP.NE.AND.EX P0, PT, R11, RZ, PT, P0 ;  /* 0x000000ff0b00720c */ /* 0x000fe40003f05300 */
[----:B0-----:R-:W-:-:S05]  /*19920*/  I2FP.F32.U32 R0, R18 ;  /* 0x0000001200007245 */ /* 0x001fca0000201000 */
[----:B------:R-:W-:-:S04]  /*19930*/  FMUL R0, R0, UR4 ;  /* 0x0000000400007c20 */ /* 0x000fc80008400000 */
[----:B------:R0:W2:Y:S02]  /*19940*/  F2I.U32.TRUNC.NTZ R19, R0 ;  /* 0x0000000000137305 */ /* 0x0000a4000020f000 */
[----:B---34-:R-:W-:Y:S05]  /*19950*/  @!P0 BRA `(.L_x_544) ;  /* 0x0000000000288947 */ /* 0x018fea0003800000 */
[----:B0-----:R-:W0:Y:S02]  /*19960*/  LDC R0, c[0x0][0x634] ;  /* 0x00018d00ff007b82 */ /* 0x001e240000000800 */
[----:B0-----:R-:W-:-:S05]  /*19970*/  IADD3 R3, P0, R23, R0, RZ ;  /* 0x0000000017037210 */ /* 0x001fca0007f1e0ff */
[----:B------:R-:W-:-:S04]  /*19980*/  IMAD.X R13, RZ, RZ, R26, P0 ;  /* 0x000000ffff0d7224 */ /* 0x000fc800000e061a */
[----:B------:R-:W-:-:S04]  /*19990*/  IMAD.WIDE.U32 R4, R13, R10, RZ ;  /* 0x0000000a0d047225 */ /* 0x000fc800078e00ff */
[----:B------:R-:W-:-:S04]  /*199a0*/  IMAD.WIDE.U32 R6, P0, R3, R11, R4 ;  /* 0x0000000b03067225 */ /* 0x000fc80007800004 */
[----:B------:R-:W-:Y:S01]  /*199b0*/  IMAD.WIDE.U32 R4, R3, R10, RZ ;  /* 0x0000000a03047225 */ /* 0x000fe200078e00ff */
[----:B------:R-:W-:-:S03]  /*199c0*/  MOV R8, R7 ;  /* 0x0000000700087202 */ /* 0x000fc60000000f00 */
[----:B------:R-:W-:Y:S01]  /*199d0*/  IMAD.X R9, RZ, RZ, RZ, P0 ;  /* 0x000000ffff097224 */ /* 0x000fe200000e06ff */
[----:B------:R-:W-:-:S05]  /*199e0*/  IADD3 RZ, P0, R5, R6, RZ ;  /* 0x0000000605ff7210 */ /* 0x000fca0007f1e0ff */
[----:B------:R-:W-:-:S08]  /*199f0*/  IMAD.WIDE.U32.X R8, R13, R11, R8, P0 ;  /* 0x0000000b0d087225 */ /* 0x000fd000000e0408 */
.L_x_544:
[-CC-:B------:R-:W-:Y:S01]  /*19a00*/  SHF.R.U64 R17, R8, R12.reuse, R9.reuse ;  /* 0x0000000c08117219 */ /* 0x180fe20000001209 */
[----:B------:R-:W3:Y:S01]  /*19a10*/  LDC.64 R24, c[0x0][0x640] ;  /* 0x00019000ff187b82 */ /* 0x000ee20000000a00 */
[----:B0-----:R-:W-:Y:S01]  /*19a20*/  SHF.R.U32.HI R0, RZ, R12, R9 ;  /* 0x0000000cff007219 */ /* 0x001fe20000011609 */
[----:B------:R-:W-:Y:S01]  /*19a30*/  IMAD.MOV.U32 R4, RZ, RZ, R23 ;  /* 0x000000ffff047224 */ /* 0x000fe200078e0017 */
[----:B------:R-:W-:Y:S01]  /*19a40*/  IADD3 R3, P0, RZ, -R17, RZ ;  /* 0x80000011ff037210 */ /* 0x000fe20007f1e0ff */
[----:B--2---:R-:W-:Y:S01]  /*19a50*/  IMAD.MOV R19, RZ, RZ, -R19 ;  /* 0x000000ffff137224 */ /* 0x004fe200078e0a13 */
[----:B------:R-:W-:Y:S01]  /*19a60*/  ULDC UR4, c[0x0][0x154] ;  /* 0x0000550000047ab9 */ /* 0x000fe20000000800 */
[----:B------:R-:W-:Y:S02]  /*19a70*/  IMAD.MOV.U32 R7, RZ, RZ, 0x1 ;  /* 0x00000001ff077424 */ /* 0x000fe400078e00ff */
[----:B------:R-:W0:Y:S01]  /*19a80*/  LDC R6, c[0x0][0x618] ;  /* 0x00018600ff067b82 */ /* 0x000e220000000800 */
[----:B------:R-:W-:-:S02]  /*19a90*/  IMAD.X R5, RZ, RZ, ~R0, P0 ;  /* 0x000000ffff057224 */ /* 0x000fc400000e0e00 */
[----:B------:R-:W-:Y:S02]  /*19aa0*/  IMAD R21, R21, R19, R18 ;  /* 0x0000001315157224 */ /* 0x000fe400078e0212 */
[----:B-1----:R-:W-:Y:S01]  /*19ab0*/  IMAD R0, R5, R14, RZ ;  /* 0x0000000e05007224 */ /* 0x002fe200078e02ff */
[----:B------:R-:W-:Y:S02]  /*19ac0*/  MOV R5, R26 ;  /* 0x0000001a00057202 */ /* 0x000fe40000000f00 */
[----:B------:R-:W1:Y:S01]  /*19ad0*/  LDC R8, c[0x0][0x608] ;  /* 0x00018200ff087b82 */ /* 0x000e620000000800 */
[----:B------:R-:W-:-:S04]  /*19ae0*/  IMAD.WIDE.U32 R4, R3, R14, R4 ;  /* 0x0000000e03047225 */ /* 0x000fc800078e0004 */
[----:B------:R-:W-:-:S03]  /*19af0*/  IMAD R3, R3, R15, R0 ;  /* 0x0000000f03037224 */ /* 0x000fc600078e0200 */
[----:B------:R-:W2:Y:S01]  /*19b00*/  LDC R22, c[0x0][0x658] ;  /* 0x00019600ff167b82 */ /* 0x000ea20000000800 */
[----:B------:R-:W-:Y:S01]  /*19b10*/  I2FP.F32.U32 R0, R20 ;  /* 0x0000001400007245 */ /* 0x000fe20000201000 */
[----:B------:R-:W-:Y:S01]  /*19b20*/  IMAD.IADD R3, R5, 0x1, R3 ;  /* 0x0000000105037824 */ /* 0x000fe200078e0203 */
[----:B---3--:R-:W-:Y:S01]  /*19b30*/  ISETP.NE.U32.AND P0, PT, R24, RZ, PT ;  /* 0x000000ff1800720c */ /* 0x008fe20003f05070 */
[----:B------:R-:W-:Y:S02]  /*19b40*/  IMAD.MOV.U32 R5, RZ, RZ, -0x1 ;  /* 0xffffffffff057424 */ /* 0x000fe400078e00ff */
[----:B------:R-:W-:Y:S02]  /*19b50*/  FMUL R0, R0, UR4 ;  /* 0x0000000400007c20 */ /* 0x000fe40008400000 */
[----:B------:R-:W3:Y:S01]  /*19b60*/  LDC R15, c[0x0][0x148] ;  /* 0x00005200ff0f7b82 */ /* 0x000ee20000000800 */
[----:B------:R-:W-:Y:S01]  /*19b70*/  ISETP.NE.AND.EX P0, PT, R25, RZ, PT, P0 ;  /* 0x000000ff1900720c */ /* 0x000fe20003f05300 */
[----:B------:R4:W2:Y:S01]  /*19b80*/  F2I.U32.TRUNC.NTZ R13, R0 ;  /* 0x00000000000d7305 */ /* 0x0008a2000020f000 */
[----:B0-----:R-:W-:-:S02]  /*19b90*/  SHF.R.U64 R12, R4, R6, R3 ;  /* 0x00000006040c7219 */ /* 0x001fc40000001203 */
[----:B------:R-:W-:-:S03]  /*19ba0*/  SHF.R.U32.HI R3, RZ, R6, R3 ;  /* 0x00000006ff037219 */ /* 0x000fc60000011603 */
[----:B------:R-:W0:Y:S01]  /*19bb0*/  LDC R19, c[0x0][0x600] ;  /* 0x00018000ff137b82 */ /* 0x000e220000000800 */
[-CC-:B-1----:R-:W-:Y:S02]  /*19bc0*/  SHF.R.U64 R10, R12, R8.reuse, R3.reuse ;  /* 0x000000080c0a7219 */ /* 0x182fe40000001203 */
[----:B------:R-:W-:-:S05]  /*19bd0*/  SHF.R.U32.HI R3, RZ, R8, R3 ;  /* 0x00000008ff037219 */ /* 0x000fca0000011603 */
[----:B------:R-:W1:Y:S01]  /*19be0*/  LDC R18, c[0x0][0x648] ;  /* 0x00019200ff127b82 */ /* 0x000e620000000800 */
[-C--:B--2---:R-:W-:Y:S02]  /*19bf0*/  SHF.L.U32 R4, R5, R22.reuse, RZ ;  /* 0x0000001605047219 */ /* 0x084fe400000006ff */
[-CC-:B------:R-:W-:Y:S02]  /*19c00*/  SHF.R.U64 R14, R10, R22.reuse, R3.reuse ;  /* 0x000000160a0e7219 */ /* 0x180fe40000001203 */
[----:B------:R-:W-:Y:S02]  /*19c10*/  SHF.R.U32.HI R5, RZ, R22, R3 ;  /* 0x00000016ff057219 */ /* 0x000fe40000011603 */
[----:B------:R-:W-:Y:S01]  /*19c20*/  LOP3.LUT R23, RZ, R4, RZ, 0x33, !PT ;  /* 0x00000004ff177212 */ /* 0x000fe200078e33ff */
[----:B------:R-:W2:Y:S01]  /*19c30*/  LDC R26, c[0x0][0x638] ;  /* 0x00018e00ff1a7b82 */ /* 0x000ea20000000800 */
[----:B------:R-:W-:Y:S02]  /*19c40*/  SHF.L.U32 R22, R7, R22, RZ ;  /* 0x0000001607167219 */ /* 0x000fe400000006ff */
[----:B------:R-:W-:-:S05]  /*19c50*/  MOV R4, R14 ;  /* 0x0000000e00047202 */ /* 0x000fca0000000f00 */
[----:B------:R-:W0:Y:S01]  /*19c60*/  LDC R27, c[0x0][0x610] ;  /* 0x00018400ff1b7b82 */ /* 0x000e220000000800 */
[----:B----4-:R-:W-:Y:S05]  /*19c70*/  @!P0 BRA `(.L_x_545) ;  /* 0x0000000000288947 */ /* 0x010fea0003800000 */
[----:B------:R-:W4:Y:S02]  /*19c80*/  LDC R3, c[0x0][0x64c] ;  /* 0x00019300ff037b82 */ /* 0x000f240000000800 */
[----:B----4-:R-:W-:-:S05]  /*19c90*/  IADD3 R3, P0, R14, R3, RZ ;  /* 0x000000030e037210 */ /* 0x010fca0007f1e0ff */
        /* <DEDUP_REMOVED lines=8> */
.L_x_545:
[----:B------:R-:W4:Y:S01]  /*19d20*/  LDC R3, c[0x0][0x65c] ;  /* 0x00019700ff037b82 */ /* 0x000f220000000800 */
[----:B-1----:R-:W-:Y:S01]  /*19d30*/  SHF.R.U64 R0, R4, R18, R5 ;  /* 0x0000001204007219 */ /* 0x002fe20000001205 */
[----:B0-----:R-:W-:Y:S01]  /*19d40*/  VIADD R7, R19, 0xffffffff ;  /* 0xffffffff13077836 */ /* 0x001fe20000000000 */
[----:B------:R-:W-:Y:S01]  /*19d50*/  LOP3.LUT R5, R10, R23, RZ, 0xc0, !PT ;  /* 0x000000170a057212 */ /* 0x000fe200078ec0ff */
[----:B------:R-:W-:Y:S01]  /*19d60*/  IMAD.MOV.U32 R4, RZ, RZ, 0x1 ;  /* 0x00000001ff047424 */ /* 0x000fe200078e00ff */
[----:B------:R-:W-:-:S03]  /*19d70*/  IADD3 R13, -R13, RZ, RZ ;  /* 0x000000ff0d0d7210 */ /* 0x000fc60007ffe1ff */
[----:B------:R-:W-:Y:S01]  /*19d80*/  IMAD R18, R22, R0, R5 ;  /* 0x0000000016127224 */ /* 0x000fe200078e0205 */
[----:B------:R-:W-:Y:S02]  /*19d90*/  LOP3.LUT R5, R12, R7, RZ, 0xc0, !PT ;  /* 0x000000070c057212 */ /* 0x000fe400078ec0ff */
[----:B----4-:R-:W-:Y:S01]  /*19da0*/  ISETP.NE.AND P0, PT, R3, 0x1, PT ;  /* 0x000000010300780c */ /* 0x010fe20003f05270 */
[----:B------:R-:W-:-:S04]  /*19db0*/  IMAD.MOV R3, RZ, RZ, -R0 ;  /* 0x000000ffff037224 */ /* 0x000fc800078e0a00 */
[----:B--2---:R-:W-:-:S04]  /*19dc0*/  IMAD R0, R3, R26, R14 ;  /* 0x0000001a03007224 */ /* 0x004fc800078e020e */
[----:B------:R-:W-:Y:S01]  /*19dd0*/  IMAD R3, R0, R19, R5 ;  /* 0x0000001300037224 */ /* 0x000fe200078e0205 */
[----:B------:R-:W-:-:S03]  /*19de0*/  PRMT R0, R4, 0x7610, R0 ;  /* 0x0000761004007816 */ /* 0x000fc60000000000 */
[----:B---3--:R-:W-:-:S04]  /*19df0*/  @P0 IMAD R21, R15, R13, R20 ;  /* 0x0000000d0f150224 */ /* 0x008fc800078e0214 */
[----:B------:R-:W-:-:S05]  /*19e00*/  IMAD R18, R18, R27, R21 ;  /* 0x0000001b12127224 */ /* 0x000fca00078e0215 */
[----:B------:R-:W-:Y:S02]  /*19e10*/  SEL R19, R3, R18, !P0 ;  /* 0x0000001203137207 */ /* 0x000fe40004000000 */
[----:B------:R-:W-:-:S07]  /*19e20*/  SEL R18, R18, R3, !P0 ;  /* 0x0000000312127207 */ /* 0x000fce0004000000 */
.L_x_543:
[----:B------:R-:W-:Y:S01]  /*19e30*/  LOP3.LUT P0, RZ, R0, 0xff, RZ, 0xc0, !PT ;  /* 0x000000ff00ff7812 */ /* 0x000fe2000780c0ff */
[----:B------:R-:W-:-:S12]  /*19e40*/  ULOP3.LUT UR46, UR46, 0x1, URZ, 0x3c, !UPT ;  /* 0x000000012e2e7892 */ /* 0x000fd8000f8e3c3f */
[----:B------:R-:W-:Y:S05]  /*19e50*/  @P0 BRA `(.L_x_546) ;  /* 0xfffffe74009c0947 */ /* 0x000fea000383ffff */
[----:B------:R-:W-:Y:S05]  /*19e60*/  EXIT ;  /* 0x000000000000794d */ /* 0x000fea0003800000 */
.L_x_13:
[----:B------:R-:W-:-:S08]  /*19e70*/  ISETP.NE.AND P0, PT, RZ, UR4, PT ;  /* 0x00000004ff007c0c */ /* 0x000fd0000bf05270 */
[----:B01---5:R-:W0:-:S00]  /*19e80*/  USETMAXREG.DEALLOC.CTAPOOL 0x18 ;  /* 0x00000018000079c8 */ /* 0x023e0000080e0500 */
[----:B------:R-:W-:Y:S05]  /*19e90*/  @P0 EXIT ;  /* 0x000000000000094d */ /* 0x000fea0003800000 */
[----:B0-----:R-:W-:Y:S01]  /*19ea0*/  LOP3.LUT P0, RZ, R0, 0xff, RZ, 0xc0, !PT ;  /* 0x000000ff00ff7812 */ /* 0x001fe2000780c0ff */
[----:B------:R-:W-:Y:S01]  /*19eb0*/  IMAD.MOV.U32 R6, RZ, RZ, RZ ;  /* 0x000000ffff067224 */ /* 0x000fe200078e00ff */
[----:B------:R-:W-:-:S11]  /*19ec0*/  MOV R0, 0x1 ;  /* 0x0000000100007802 */ /* 0x000fd60000000f00 */
[----:B------:R-:W-:Y:S05]  /*19ed0*/  @!P0 BRA `(.L_x_547) ;  /* 0x0000000c00288947 */ /* 0x000fea0003800000 */
[----:B------:R-:W-:Y:S01]  /*19ee0*/  LOP3.LUT P0, RZ, R3, 0x1f, RZ, 0xc0, !PT ;  /* 0x0000001f03ff7812 */ /* 0x000fe2000780c0ff */
[----:B------:R-:W-:Y:S01]  /*19ef0*/  ULDC UR5, c[0x0][0x658] ;  /* 0x0001960000057ab9 */ /* 0x000fe20000000800 */
[----:B------:R-:W-:Y:S01]  /*19f00*/  UMOV UR6, 0xffffffff ;  /* 0xffffffff00067882 */ /* 0x000fe20000000000 */
[----:B------:R-:W-:Y:S01]  /*19f10*/  BSSY B0, `(.L_x_547) ;  /* 0x00000c6000007945 */ /* 0x000fe20003800000 */
[----:B------:R-:W-:Y:S01]  /*19f20*/  USHF.L.U32 UR6, UR6, UR5, URZ ;  /* 0x0000000506067299 */ /* 0x000fe2000800063f */
[C---:B------:R-:W-:Y:S01]  /*19f30*/  ISETP.NE.AND P2, PT, R4.reuse, RZ, PT ;  /* 0x000000ff0400720c */ /* 0x040fe20003f45270 */
[----:B------:R-:W-:Y:S01]  /*19f40*/  IMAD.MOV.U32 R8, RZ, RZ, 0x1 ;  /* 0x00000001ff087424 */ /* 0x000fe200078e00ff */
[----:B------:R-:W-:Y:S01]  /*19f50*/  ISETP.NE.OR P0, PT, R4, RZ, !P0 ;  /* 0x000000ff0400720c */ /* 0x000fe20004705670 */
[----:B------:R-:W-:Y:S01]  /*19f60*/  IMAD.MOV.U32 R0, RZ, RZ, 0x1 ;  /* 0x00000001ff007424 */ /* 0x000fe200078e00ff */
[----:B------:R-:W-:Y:S01]  /*19f70*/  MOV R6, RZ ;  /* 0x000000ff00067202 */ /* 0x000fe20000000f00 */
[----:B------:R-:W-:Y:S01]  /*19f80*/  ULDC UR4, c[0x0][0x600] ;  /* 0x0001800000047ab9 */ /* 0x000fe20000000800 */
[----:B------:R-:W-:Y:S01]  /*19f90*/  UMOV UR7, 0x1 ;  /* 0x0000000100077882 */ /* 0x000fe20000000000 */
[----:B------:R-:W-:-:S02]  /*19fa0*/  UIADD3 UR19, UR38, 0x1, URZ ;  /* 0x0000000126137890 */ /* 0x000fc4000fffe03f */
[----:B------:R-:W-:Y:S02]  /*19fb0*/  ULOP3.LUT UR22, UR37, 0x2, URZ, 0xfc, !UPT ;  /* 0x0000000225167892 */ /* 0x000fe4000f8efc3f */
[----:B------:R-:W-:Y:S02]  /*19fc0*/  UIADD3 UR15, UR4, -0x1, URZ ;  /* 0xffffffff040f7890 */ /* 0x000fe4000fffe03f */
[----:B------:R-:W-:Y:S02]  /*19fd0*/  USHF.L.U32 UR17, UR7, UR5, URZ ;  /* 0x0000000507117299 */ /* 0x000fe4000800063f */
[----:B------:R-:W-:Y:S01]  /*19fe0*/  ULOP3.LUT UR16, URZ, UR6, URZ, 0x33, !UPT ;  /* 0x000000063f107292 */ /* 0x000fe2000f8e333f */
[----:B------:R-:W-:-:S11]  /*19ff0*/  ULDC.64 UR20, c[0x0][0x198] ;  /* 0x0000660000147ab9 */ /* 0x000fd60000000a00 */
.L_x_559:
[----:B------:R-:W-:-:S03]  /*1a000*/  UMOV UR4, 0xffffffff ;  /* 0xffffffff00047882 */ /* 0x000fc60000000000 */
[----:B------:R-:W-:Y:S05]  /*1a010*/  BRA.DIV UR4, `(.L_x_548) ;  /* 0x0000000e04d47947 */ /* 0x000fea000b800000 */
[----:B------:R-:W-:-:S13]  /*1a020*/  ELECT P6, URZ, PT ;  /* 0x00000000003f782f */ /* 0x000fda00038c0000 */
.L_x_571:
[----:B------:R-:W0:Y:S01]  /*1a030*/  LDC R2, c[0x0][0x28c] ;  /* 0x0000a300ff027b82 */ /* 0x000e220000000800 */
[----:B------:R-:W-:Y:S01]  /*1a040*/  BSSY B1, `(.L_x_549) ;  /* 0x0000038000017945 */ /* 0x000fe20003800000 */
[----:B0-----:R-:W-:-:S13]  /*1a050*/  ISETP.LT.OR P6, PT, R2, 0x1, !P6 ;  /* 0x000000010200780c */ /* 0x001fda00077c1670 */
[----:B------:R-:W-:Y:S05]  /*1a060*/  @P6 BRA `(.L_x_550) ;  /* 0x0000000000d46947 */ /* 0x000fea0003800000 */
[----:B------:R-:W-:Y:S01]  /*1a070*/  IMAD.SHL.U32 R19, R19, 0x200, RZ ;  /* 0x0000020013137824 */ /* 0x000fe200078e00ff */
[----:B------:R-:W-:Y:S01]  /*1a080*/  MOV R9, UR19 ;  /* 0x0000001300097c02 */ /* 0x000fe20008000f00 */
[----:B------:R-:W-:Y:S02]  /*1a090*/  IMAD.SHL.U32 R18, R18, 0x40, RZ ;  /* 0x0000004012127824 */ /* 0x000fe400078e00ff */
[----:B------:R-:W-:Y:S02]  /*1a0a0*/  IMAD.MOV.U32 R11, RZ, RZ, RZ ;  /* 0x000000ffff0b7224 */ /* 0x000fe400078e00ff */
[----:B------:R-:W-:Y:S02]  /*1a0b0*/  IMAD.MOV.U32 R2, RZ, RZ, R0 ;  /* 0x000000ffff027224 */ /* 0x000fe400078e0000 */
[----:B------:R-:W-:-:S07]  /*1a0c0*/  IMAD.MOV.U32 R3, RZ, RZ, R6 ;  /* 0x000000ffff037224 */ /* 0x000fce00078e0006 */
.L_x_554:
[----:B------:R-:W0:Y:S01]  /*1a0d0*/  S2R R5, SR_CgaCtaId ;  /* 0x0000000000057919 */ /* 0x000e220000008800 */
[----:B------:R-:W-:-:S04]  /*1a0e0*/  MOV R4, 0x400 ;  /* 0x0000040000047802 */ /* 0x000fc80000000f00 */
[----:B0-----:R-:W-:Y:S02]  /*1a0f0*/  LEA R10, R5, R4, 0x18 ;  /* 0x00000004050a7211 */ /* 0x001fe400078ec0ff */
[----:B------:R-:W-:Y:S01]  /*1a100*/  SHF.L.U32 R4, R2, 0x1f, RZ ;  /* 0x0000001f02047819 */ /* 0x000fe200000006ff */
[----:B------:R-:W0:Y:S02]  /*1a110*/  @!P2 LDC R5, c[0x0][0x500] ;  /* 0x00014000ff05ab82 */ /* 0x000e240000000800 */
[----:B------:R-:W-:-:S04]  /*1a120*/  IMAD R7, R3, 0x8, R10 ;  /* 0x0000000803077824 */ /* 0x000fc800078e020a */
[----:B------:R-:W1:Y:S02]  /*1a130*/  SYNCS.PHASECHK.TRANS64.TRYWAIT P1, [R7+URZ+0x18], R4 ;  /* 0x00001804070075a7 */ /* 0x000e64000802017f */
[----:B-1----:R-:W-:Y:S05]  /*1a140*/  @!P1 BRA `(.L_x_551) ;  /* 0x0000000c00a89947 */ /* 0x002fea0003800000 */
.L_x_572:
[----:B------:R-:W-:Y:S01]  /*1a150*/  UPRMT UR4, UR22, 0x9910, URZ ;  /* 0x0000991016047896 */ /* 0x000fe2000800003f */
[----:B0-----:R0:W-:Y:S03]  /*1a160*/  @!P2 SYNCS.ARRIVE.TRANS64 RZ, [R7+URZ], R5 ;  /* 0x0000000507ffa9a7 */ /* 0x0011e6000800003f */
[----:B------:R-:W-:-:S06]  /*1a170*/  UISETP.NE.AND UP0, UPT, UR4, 0x2, UPT ;  /* 0x000000020400788c */ /* 0x000fcc000bf05270 */
[----:B------:R-:W-:-:S13]  /*1a180*/  PLOP3.LUT P1, PT, PT, PT, UP0, 0x80, 0x0 ;  /* 0x000000000000781c */ /* 0x000fda0003f2f008 */
[----:B0-----:R-:W-:Y:S05]  /*1a190*/  @P1 BRA `(.L_x_552) ;  /* 0x0000000000041947 */ /* 0x001fea0003800000 */
[----:B------:R-:W-:Y:S01]  /*1a1a0*/  BPT.TRAP 0x1 ;  /* 0x000000040000795c */ /* 0x000fe20000300000 */
.L_x_552:
[----:B------:R-:W-:Y:S05]  /*1a1b0*/  @P0 BRA `(.L_x_553) ;  /* 0x0000000000040947 */ /* 0x000fea0003800000 */
[----:B------:R-:W-:Y:S01]  /*1a1c0*/  BPT.TRAP 0x1 ;  /* 0x000000040000795c */ /* 0x000fe20000300000 */
.L_x_553:
[C---:B-1----:R-:W-:Y:S01]  /*1a1d0*/  LEA R4, R3.reuse, R10, 0xd ;  /* 0x0000000a03047211 */ /* 0x042fe200078e68ff */
[----:B------:R-:W-:Y:S01]  /*1a1e0*/  IMAD R10, R3, 0x10000, R10 ;  /* 0x00010000030a7824 */ /* 0x000fe200078e020a */
[----:B------:R-:W-:Y:S01]  /*1a1f0*/  R2UR UR9, R7 ;  /* 0x00000000070972ca */ /* 0x000fe200000e0000 */
[----:B------:R-:W-:Y:S01]  /*1a200*/  VIADD R9, R9, 0xffffffff ;  /* 0xffffffff09097836 */ /* 0x000fe20000000000 */
[----:B------:R-:W-:Y:S01]  /*1a210*/  R2UR UR5, R4 ;  /* 0x00000000040572ca */ /* 0x000fe200000e0000 */
[----:B------:R-:W-:Y:S01]  /*1a220*/  UIADD3 UR4, UP0, UR20, 0xf0, URZ ;  /* 0x000000f014047890 */ /* 0x000fe2000ff1e03f */
[----:B------:R-:W-:Y:S01]  /*1a230*/  R2UR UR8, R10 ;  /* 0x000000000a0872ca */ /* 0x000fe200000e0000 */
[----:B------:R-:W-:Y:S01]  /*1a240*/  UIADD3 UR24, UP1, UR20, 0x1f0, URZ ;  /* 0x000001f014187890 */ /* 0x000fe2000ff3e03f */
[----:B------:R-:W-:Y:S01]  /*1a250*/  R2UR UR11, R18 ;  /* 0x00000000120b72ca */ /* 0x000fe200000e0000 */
[----:B------:R-:W-:Y:S01]  /*1a260*/  VIADD R3, R3, 0x1 ;  /* 0x0000000103037836 */ /* 0x000fe20000000000 */
[----:B------:R-:W-:Y:S01]  /*1a270*/  R2UR UR10, R11 ;  /* 0x000000000b0a72ca */ /* 0x000fe200000e0000 */
[----:B------:R-:W-:Y:S01]  /*1a280*/  UIADD3.X UR25, URZ, UR21, URZ, UP1, !UPT ;  /* 0x000000153f197290 */ /* 0x000fe20008ffe43f */
[----:B------:R-:W-:Y:S01]  /*1a290*/  R2UR UR12, R17 ;  /* 0x00000000110c72ca */ /* 0x000fe200000e0000 */
[----:B------:R-:W-:Y:S01]  /*1a2a0*/  UMOV UR6, 0x0 ;  /* 0x0000000000067882 */ /* 0x000fe20000000000 */
[----:B------:R-:W-:Y:S01]  /*1a2b0*/  R2UR UR18, R19 ;  /* 0x00000000131272ca */ /* 0x000fe200000e0000 */
[----:B------:R-:W-:Y:S01]  /*1a2c0*/  UMOV UR7, 0x10000000 ;  /* 0x1000000000077882 */ /* 0x000fe20000000000 */
[----:B------:R-:W-:Y:S01]  /*1a2d0*/  ISETP.GT.AND P3, PT, R9, 0x1, PT ;  /* 0x000000010900780c */ /* 0x000fe20003f64270 */
[----:B------:R-:W-:Y:S01]  /*1a2e0*/  UIADD3 UR13, UR5, 0x100, URZ ;  /* 0x00000100050d7890 */ /* 0x000fe2000fffe03f */
[----:B------:R-:W-:Y:S01]  /*1a2f0*/  ISETP.NE.AND P1, PT, R3, 0x3, PT ;  /* 0x000000030300780c */ /* 0x000fe20003f25270 */
[----:B------:R-:W-:Y:S01]  /*1a300*/  UIADD3.X UR5, URZ, UR21, URZ, UP0, !UPT ;  /* 0x000000153f057290 */ /* 0x000fe200087fe43f */
[----:B------:R-:W-:Y:S01]  /*1a310*/  IADD3 R11, R11, 0x40, RZ ;  /* 0x000000400b0b7810 */ /* 0x000fe20007ffe0ff */
[----:B------:R-:W-:Y:S01]  /*1a320*/  UIADD3 UR14, UR8, 0x6100, URZ ;  /* 0x00006100080e7890 */ /* 0x000fe2000fffe03f */
[----:B------:R-:W-:-:S02]  /*1a330*/  SEL R5, RZ, 0x1, P1 ;  /* 0x00000001ff057807 */ /* 0x000fc40000800000 */
[----:B------:R-:W-:Y:S01]  /*1a340*/  UMOV UR8, UR13 ;  /* 0x0000000d00087c82 */ /* 0x000fe20008000000 */
[----:B------:R-:W-:Y:S02]  /*1a350*/  SEL R3, R3, RZ, P1 ;  /* 0x000000ff03037207 */ /* 0x000fe40000800000 */
[----:B------:R-:W-:Y:S01]  /*1a360*/  LOP3.LUT R2, R2, R5, RZ, 0x3c, !PT ;  /* 0x0000000502027212 */ /* 0x000fe200078e3cff */
[----:B------:R0:W-:Y:S02]  /*1a370*/  UTMALDG.3D [UR8], [UR4], desc[UR6] ;  /* 0x00000608040075b4 */ /* 0x0001e40008011000 */
[----:B0-----:R-:W-:Y:S01]  /*1a380*/  UMOV UR8, UR14 ;  /* 0x0000000e00087c82 */ /* 0x001fe20008000000 */
[----:B------:R-:W-:Y:S02]  /*1a390*/  UMOV UR11, UR18 ;  /* 0x00000012000b7c82 */ /* 0x000fe40008000000 */
[----:B------:R0:W-:Y:S02]  /*1a3a0*/  UTMALDG.3D [UR8], [UR24], desc[UR6] ;  /* 0x00000608180075b4 */ /* 0x0001e40008011000 */
[----:B0-----:R-:W-:Y:S05]  /*1a3b0*/  @P3 BRA `(.L_x_554) ;  /* 0xfffffffc00443947 */ /* 0x001fea000383ffff */
.L_x_550:
[----:B------:R-:W-:Y:S05]  /*1a3c0*/  BSYNC B1 ;  /* 0x0000000000017941 */ /* 0x000fea0003800000 */
.L_x_549:
[----:B------:R-:W2:Y:S01]  /*1a3d0*/  LDL.LU R13, [R1+0x200] ;  /* 0x00020000010d7983 */ /* 0x000ea20000300800 */
[----:B------:R-:W-:Y:S01]  /*1a3e0*/  LOP3.LUT P1, RZ, R8, 0xff, RZ, 0xc0, !PT ;  /* 0x000000ff08ff7812 */ /* 0x000fe2000782c0ff */
[----:B------:R-:W-:Y:S01]  /*1a3f0*/  VIADD R6, R6, UR38 ;  /* 0x0000002606067c36 */ /* 0x000fe20008000000 */
[----:B------:R-:W-:Y:S01]  /*1a400*/  ULDC.64 UR4, c[0x0][0x650] ;  /* 0x0001940000047ab9 */ /* 0x000fe20000000a00 */
[----:B------:R-:W3:Y:S01]  /*1a410*/  LDL.LU R12, [R1+0x204] ;  /* 0x00020400010c7983 */ /* 0x000ee20000300800 */
[----:B------:R-:W-:Y:S01]  /*1a420*/  UISETP.GE.U32.AND UP0, UPT, UR38, 0x3, UPT ;  /* 0x000000032600788c */ /* 0x000fe2000bf06070 */
[----:B------:R-:W-:Y:S01]  /*1a430*/  BSSY B1, `(.L_x_555) ;  /* 0x0000071000017945 */ /* 0x000fe20003800000 */
[----:B------:R-:W-:Y:S01]  /*1a440*/  IMAD.MOV.U32 R18, RZ, RZ, -0x1 ;  /* 0xffffffffff127424 */ /* 0x000fe200078e00ff */
[----:B------:R-:W-:Y:S01]  /*1a450*/  MOV R19, 0xffffffff ;  /* 0xffffffff00137802 */ /* 0x000fe20000000f00 */
[----:B------:R-:W-:Y:S01]  /*1a460*/  IMAD.MOV.U32 R17, RZ, RZ, -0x1 ;  /* 0xffffffffff117424 */ /* 0x000fe200078e00ff */
[----:B------:R-:W-:-:S02]  /*1a470*/  PRMT R8, RZ, 0x7610, R8 ;  /* 0x00007610ff087816 */ /* 0x000fc40000000008 */
[----:B------:R-:W-:Y:S02]  /*1a480*/  PLOP3.LUT P3, PT, PT, PT, UP0, 0x80, 0x0 ;  /* 0x000000000000781c */ /* 0x000fe40003f6f008 */
[----:B------:R-:W0:Y:S01]  /*1a490*/  @P1 S2R R3, SR_CgaCtaId ;  /* 0x0000000000031919 */ /* 0x000e220000008800 */
[----:B------:R-:W-:-:S04]  /*1a4a0*/  @P1 MOV R2, 0x400 ;  /* 0x0000040000021802 */ /* 0x000fc80000000f00 */
[----:B0-----:R-:W-:-:S04]  /*1a4b0*/  @P1 LEA R2, R3, R2, 0x18 ;  /* 0x0000000203021211 */ /* 0x001fc800078ec0ff */
[----:B------:R0:W-:Y:S01]  /*1a4c0*/  @P1 SYNCS.ARRIVE.TRANS64.A1T0 RZ, [R2+URZ+0x68], RZ ;  /* 0x000068ff02ff19a7 */ /* 0x0001e2000810003f */
[----:B------:R-:W-:Y:S01]  /*1a4d0*/  ISETP.GT.U32.AND P1, PT, R6, 0x2, PT ;  /* 0x000000020600780c */ /* 0x000fe20003f24070 */
[----:B0-----:R-:W-:-:S05]  /*1a4e0*/  IMAD.U32 R2, RZ, RZ, UR38 ;  /* 0x00000026ff027e24 */ /* 0x001fca000f8e00ff */
[----:B------:R-:W-:Y:S01]  /*1a4f0*/  ISETP.LT.U32.AND P1, PT, R2, 0x3, P1 ;  /* 0x000000030200780c */ /* 0x000fe20000f21070 */
[----:B------:R-:W-:-:S05]  /*1a500*/  IMAD.WIDE.U32 R2, R6, -0x55555555, RZ ;  /* 0xaaaaaaab06027825 */ /* 0x000fca00078e00ff */
[----:B------:R-:W-:Y:S02]  /*1a510*/  SHF.R.U32.HI R5, RZ, 0x1, R3 ;  /* 0x00000001ff057819 */ /* 0x000fe40000011603 */
[----:B------:R-:W-:Y:S02]  /*1a520*/  SEL R3, RZ, 0x1, !P1 ;  /* 0x00000001ff037807 */ /* 0x000fe40004800000 */
[----:B------:R-:W-:Y:S01]  /*1a530*/  PRMT R2, RZ, 0x7610, R2 ;  /* 0x00007610ff027816 */ /* 0x000fe20000000002 */
[----:B------:R-:W-:Y:S01]  /*1a540*/  IMAD R6, R5, -0x3, R6 ;  /* 0xfffffffd05067824 */ /* 0x000fe200078e0206 */
[----:B------:R-:W-:-:S04]  /*1a550*/  LOP3.LUT R0, R0, R3, RZ, 0x3c, !PT ;  /* 0x0000000300007212 */ /* 0x000fc800078e3cff */
[----:B------:R-:W-:Y:S02]  /*1a560*/  @P3 LOP3.LUT R0, R0, 0x1, R5, 0x78, !PT ;  /* 0x0000000100003812 */ /* 0x000fe400078e7805 */
[----:B---3--:R-:W-:-:S04]  /*1a570*/  IADD3 R12, P1, R12, UR50, RZ ;  /* 0x000000320c0c7c10 */ /* 0x008fc8000ff3e0ff */
[----:B--2---:R-:W-:Y:S01]  /*1a580*/  IADD3.X R13, R13, UR39, RZ, P1, !PT ;  /* 0x000000270d0d7c10 */ /* 0x004fe20008ffe4ff */
[----:B------:R0:W-:Y:S01]  /*1a590*/  STL [R1+0x204], R12 ;  /* 0x0002040c01007387 */ /* 0x0001e20000100800 */
[----:B------:R-:W-:-:S03]  /*1a5a0*/  ISETP.GE.U32.AND P1, PT, R12, UR4, PT ;  /* 0x000000040c007c0c */ /* 0x000fc6000bf26070 */
[----:B------:R0:W-:Y:S01]  /*1a5b0*/  STL [R1+0x200], R13 ;  /* 0x0002000d01007387 */ /* 0x0001e20000100800 */
[----:B------:R-:W-:-:S13]  /*1a5c0*/  ISETP.GE.U32.AND.EX P1, PT, R13, UR5, PT, P1 ;  /* 0x000000050d007c0c */ /* 0x000fda000bf26110 */
[----:B0-----:R-:W-:Y:S05]  /*1a5d0*/  @P1 BRA `(.L_x_556) ;  /* 0x0000000400581947 */ /* 0x001fea0003800000 */
[----:B------:R-:W0:Y:S01]  /*1a5e0*/  S2R R7, SR_CTAID.X ;  /* 0x0000000000077919 */ /* 0x000e220000002500 */
[----:B------:R-:W1:Y:S01]  /*1a5f0*/  LDC R14, c[0x0][0x65c] ;  /* 0x00019700ff0e7b82 */ /* 0x000e620000000800 */
[----:B------:R-:W-:Y:S01]  /*1a600*/  ULDC UR4, c[0x0][0x150] ;  /* 0x0000540000047ab9 */ /* 0x000fe20000000800 */
[----:B------:R-:W-:Y:S01]  /*1a610*/  ULDC UR7, c[0x0][0x630] ;  /* 0x00018c0000077ab9 */ /* 0x000fe20000000800 */
[----:B------:R-:W2:Y:S05]  /*1a620*/  S2R R5, SR_CTAID.Y ;  /* 0x0000000000057919 */ /* 0x000eaa0000002600 */
[----:B------:R-:W3:Y:S08]  /*1a630*/  LDC R4, c[0x0][0x144] ;  /* 0x00005100ff047b82 */ /* 0x000ef00000000800 */
[----:B------:R-:W4:Y:S01]  /*1a640*/  LDC R10, c[0x0][0x148] ;  /* 0x00005200ff0a7b82 */ /* 0x000f220000000800 */
[----:B-1----:R-:W-:-:S02]  /*1a650*/  ISETP.NE.AND P4, PT, R14, 0x1, PT ;  /* 0x000000010e00780c */ /* 0x002fc40003f85270 */
[----:B0-----:R-:W-:Y:S02]  /*1a660*/  I2FP.F32.U32 R2, R7 ;  /* 0x0000000700027245 */ /* 0x001fe40000201000 */
[----:B--2---:R-:W-:-:S03]  /*1a670*/  I2FP.F32.U32 R3, R5 ;  /* 0x0000000500037245 */ /* 0x004fc60000201000 */
[----:B------:R-:W-:Y:S01]  /*1a680*/  FMUL R2, R2, UR4 ;  /* 0x0000000402027c20 */ /* 0x000fe20008400000 */
[----:B------:R-:W-:Y:S02]  /*1a690*/  ULDC UR4, c[0x0][0x154] ;  /* 0x0000550000047ab9 */ /* 0x000fe40000000800 */
[----:B------:R-:W-:Y:S01]  /*1a6a0*/  FMUL R9, R3, UR4 ;  /* 0x0000000403097c20 */ /* 0x000fe20008400000 */
[----:B------:R-:W-:Y:S02]  /*1a6b0*/  ULDC.64 UR4, c[0x0][0x628] ;  /* 0x00018a0000047ab9 */ /* 0x000fe40000000a00 */
[----:B------:R-:W0:Y:S01]  /*1a6c0*/  F2I.U32.TRUNC.NTZ R2, R2 ;  /* 0x0000000200027305 */ /* 0x000e22000020f000 */
[----:B------:R-:W-:-:S04]  /*1a6d0*/  ISETP.NE.U32.AND P1, PT, RZ, UR4, PT ;  /* 0x00000004ff007c0c */ /* 0x000fc8000bf25070 */
[----:B------:R-:W-:-:S03]  /*1a6e0*/  ISETP.NE.AND.EX P1, PT, RZ, UR5, PT, P1 ;  /* 0x00000005ff007c0c */ /* 0x000fc6000bf25310 */
[----:B------:R-:W1:Y:S01]  /*1a6f0*/  F2I.U32.TRUNC.NTZ R9, R9 ;  /* 0x0000000900097305 */ /* 0x000e62000020f000 */
[----:B0-----:R-:W-:Y:S01]  /*1a700*/  IMAD.MOV R3, RZ, RZ, -R2 ;  /* 0x000000ffff037224 */ /* 0x001fe200078e0a02 */
[----:B------:R-:W-:-:S03]  /*1a710*/  MOV R2, R12 ;  /* 0x0000000c00027202 */ /* 0x000fc60000000f00 */
[----:B---3--:R-:W-:Y:S02]  /*1a720*/  IMAD R7, R4, R3, R7 ;  /* 0x0000000304077224 */ /* 0x008fe400078e0207 */
[----:B-1----:R-:W-:-:S04]  /*1a730*/  IMAD.MOV R3, RZ, RZ, -R9 ;  /* 0x000000ffff037224 */ /* 0x002fc800078e0a09 */
[----:B----4-:R-:W-:Y:S02]  /*1a740*/  @P4 IMAD R7, R10, R3, R5 ;  /* 0x000000030a074224 */ /* 0x010fe400078e0205 */
[----:B------:R-:W-:Y:S01]  /*1a750*/  IMAD.MOV.U32 R3, RZ, RZ, R13 ;  /* 0x000000ffff037224 */ /* 0x000fe200078e000d */
[----:B------:R-:W-:Y:S06]  /*1a760*/  @!P1 BRA `(.L_x_557) ;  /* 0x0000000000289947 */ /* 0x000fec0003800000 */
[----:B------:R-:W-:Y:S02]  /*1a770*/  ULDC UR6, c[0x0][0x634] ;  /* 0x00018d0000067ab9 */ /* 0x000fe40000000800 */
[----:B------:R-:W-:-:S05]  /*1a780*/  IADD3 R3, P1, R12, UR6, RZ ;  /* 0x000000060c037c10 */ /* 0x000fca000ff3e0ff */
[----:B------:R-:W-:-:S04]  /*1a790*/  IMAD.X R9, RZ, RZ, R13, P1 ;  /* 0x000000ffff097224 */ /* 0x000fc800008e060d */
[----:B------:R-:W-:-:S04]  /*1a7a0*/  IMAD.WIDE.U32 R4, R9, UR4, RZ ;  /* 0x0000000409047c25 */ /* 0x000fc8000f8e00ff */
[----:B------:R-:W-:-:S04]  /*1a7b0*/  IMAD.WIDE.U32 R4, P1, R3, UR5, R4 ;  /* 0x0000000503047c25 */ /* 0x000fc8000f820004 */
[----:B------:R-:W-:Y:S01]  /*1a7c0*/  IMAD.WIDE.U32 R2, R3, UR4, RZ ;  /* 0x0000000403027c25 */ /* 0x000fe2000f8e00ff */
[----:B------:R-:W-:-:S04]  /*1a7d0*/  MOV R2, R5 ;  /* 0x0000000500027202 */ /* 0x000fc80000000f00 */
[----:B------:R-:W-:Y:S01]  /*1a7e0*/  IADD3 RZ, P3, R3, R4, RZ ;  /* 0x0000000403ff7210 */ /* 0x000fe20007f7e0ff */
[----:B------:R-:W-:-:S04]  /*1a7f0*/  IMAD.X R3, RZ, RZ, RZ, P1 ;  /* 0x000000ffff037224 */ /* 0x000fc800008e06ff */
[----:B------:R-:W-:-:S08]  /*1a800*/  IMAD.WIDE.U32.X R2, R9, UR5, R2, P3 ;  /* 0x0000000509027c25 */ /* 0x000fd000098e0402 */
.L_x_557:
[--C-:B------:R-:W-:Y:S01]  /*1a810*/  SHF.R.U64 R17, R2, UR7, R3.reuse ;  /* 0x0000000702117c19 */ /* 0x100fe20008001203 */
[----:B------:R-:W-:Y:S01]  /*1a820*/  ULDC.64 UR4, c[0x0][0x620] ;  /* 0x0001880000047ab9 */ /* 0x000fe20000000a00 */
[----:B------:R-:W-:Y:S01]  /*1a830*/  SHF.R.U32.HI R2, RZ, UR7, R3 ;  /* 0x00000007ff027c19 */ /* 0x000fe20008011603 */
[----:B------:R-:W-:Y:S01]  /*1a840*/  IMAD.MOV.U32 R3, RZ, RZ, R13 ;  /* 0x000000ffff037224 */ /* 0x000fe200078e000d */
[----:B------:R-:W-:Y:S01]  /*1a850*/  IADD3 R9, P1, RZ, -R17, RZ ;  /* 0x80000011ff097210 */ /* 0x000fe20007f3e0ff */
[----:B------:R-:W-:-:S04]  /*1a860*/  ULDC.64 UR6, c[0x0][0x640] ;  /* 0x0001900000067ab9 */ /* 0x000fc80000000a00 */
[----:B------:R-:W-:Y:S01]  /*1a870*/  IMAD.X R2, RZ, RZ, ~R2, P1 ;  /* 0x000000ffff027224 */ /* 0x000fe200008e0e02 */
[----:B------:R-:W-:-:S03]  /*1a880*/  ISETP.NE.U32.AND P1, PT, RZ, UR6, PT ;  /* 0x00000006ff007c0c */ /* 0x000fc6000bf25070 */
[----:B------:R-:W-:Y:S01]  /*1a890*/  IMAD R2, R2, UR4, RZ ;  /* 0x0000000402027c24 */ /* 0x000fe2000f8e02ff */
[----:B------:R-:W-:-:S03]  /*1a8a0*/  ISETP.NE.AND.EX P1, PT, RZ, UR7, PT, P1 ;  /* 0x00000007ff007c0c */ /* 0x000fc6000bf25310 */
[----:B------:R-:W-:Y:S02]  /*1a8b0*/  IMAD R5, R9, UR5, R2 ;  /* 0x0000000509057c24 */ /* 0x000fe4000f8e0202 */
[----:B------:R-:W-:-:S04]  /*1a8c0*/  IMAD.MOV.U32 R2, RZ, RZ, R12 ;  /* 0x000000ffff027224 */ /* 0x000fc800078e000c */
[----:B------:R-:W-:Y:S01]  /*1a8d0*/  IMAD.WIDE.U32 R2, R9, UR4, R2 ;  /* 0x0000000409027c25 */ /* 0x000fe2000f8e0002 */
[----:B------:R-:W-:-:S04]  /*1a8e0*/  ULDC UR4, c[0x0][0x618] ;  /* 0x0001860000047ab9 */ /* 0x000fc80000000800 */
[----:B------:R-:W-:-:S04]  /*1a8f0*/  IADD3 R3, R3, R5, RZ ;  /* 0x0000000503037210 */ /* 0x000fc80007ffe0ff */
[--C-:B------:R-:W-:Y:S02]  /*1a900*/  SHF.R.U64 R9, R2, UR4, R3.reuse ;  /* 0x0000000402097c19 */ /* 0x100fe40008001203 */
[----:B------:R-:W-:Y:S01]  /*1a910*/  SHF.R.U32.HI R2, RZ, UR4, R3 ;  /* 0x00000004ff027c19 */ /* 0x000fe20008011603 */
[----:B------:R-:W-:-:S03]  /*1a920*/  ULDC UR4, c[0x0][0x608] ;  /* 0x0001820000047ab9 */ /* 0x000fc60000000800 */
[--C-:B------:R-:W-:Y:S02]  /*1a930*/  SHF.R.U64 R11, R9, UR4, R2.reuse ;  /* 0x00000004090b7c19 */ /* 0x100fe40008001202 */
[----:B------:R-:W-:Y:S01]  /*1a940*/  SHF.R.U32.HI R2, RZ, UR4, R2 ;  /* 0x00000004ff027c19 */ /* 0x000fe20008011602 */
[----:B------:R-:W-:-:S03]  /*1a950*/  ULDC UR4, c[0x0][0x658] ;  /* 0x0001960000047ab9 */ /* 0x000fc60000000800 */
[--C-:B------:R-:W-:Y:S02]  /*1a960*/  SHF.R.U64 R10, R11, UR4, R2.reuse ;  /* 0x000000040b0a7c19 */ /* 0x100fe40008001202 */
[----:B------:R-:W-:-:S03]  /*1a970*/  SHF.R.U32.HI R13, RZ, UR4, R2 ;  /* 0x00000004ff0d7c19 */ /* 0x000fc60008011602 */
[----:B------:R-:W-:Y:S02]  /*1a980*/  IMAD.MOV.U32 R2, RZ, RZ, R10 ;  /* 0x000000ffff027224 */ /* 0x000fe400078e000a */
[----:B------:R-:W-:Y:S01]  /*1a990*/  IMAD.MOV.U32 R3, RZ, RZ, R13 ;  /* 0x000000ffff037224 */ /* 0x000fe200078e000d */
[----:B------:R-:W-:Y:S06]  /*1a9a0*/  @!P1 BRA `(.L_x_558) ;  /* 0x0000000000289947 */ /* 0x000fec0003800000 */
[----:B------:R-:W-:Y:S02]  /*1a9b0*/  ULDC UR4, c[0x0][0x64c] ;  /* 0x0001930000047ab9 */ /* 0x000fe40000000800 */
[----:B------:R-:W-:-:S05]  /*1a9c0*/  IADD3 R3, P1, R10, UR4, RZ ;  /* 0x000000040a037c10 */ /* 0x000fca000ff3e0ff */
[----:B------:R-:W-:-:S04]  /*1a9d0*/  IMAD.X R13, RZ, RZ, R13, P1 ;  /* 0x000000ffff0d7224 */ /* 0x000fc800008e060d */
[----:B------:R-:W-:-:S04]  /*1a9e0*/  IMAD.WIDE.U32 R4, R13, UR6, RZ ;  /* 0x000000060d047c25 */ /* 0x000fc8000f8e00ff */
[----:B------:R-:W-:-:S04]  /*1a9f0*/  IMAD.WIDE.U32 R4, P1, R3, UR7, R4 ;  /* 0x0000000703047c25 */ /* 0x000fc8000f820004 */
[----:B------:R-:W-:-:S04]  /*1aa00*/  IMAD.WIDE.U32 R2, R3, UR6, RZ ;  /* 0x0000000603027c25 */ /* 0x000fc8000f8e00ff */
[----:B------:R-:W-:Y:S01]  /*1aa10*/  IMAD.MOV.U32 R2, RZ, RZ, R5 ;  /* 0x000000ffff027224 */ /* 0x000fe200078e0005 */
[----:B------:R-:W-:Y:S02]  /*1aa20*/  IADD3 RZ, P3, R3, R4, RZ ;  /* 0x0000000403ff7210 */ /* 0x000fe40007f7e0ff */
[----:B------:R-:W-:-:S03]  /*1aa30*/  IADD3.X R3, RZ, RZ, RZ, P1, !PT ;  /* 0x000000ffff037210 */ /* 0x000fc60000ffe4ff */
[----:B------:R-:W-:-:S08]  /*1aa40*/  IMAD.WIDE.U32.X R2, R13, UR7, R2, P3 ;  /* 0x000000070d027c25 */ /* 0x000fd000098e0402 */
.L_x_558:
[----:B------:R-:W-:Y:S01]  /*1aa50*/  ULDC UR4, c[0x0][0x648] ;  /* 0x0001920000047ab9 */ /* 0x000fe20000000800 */
[----:B------:R-:W-:Y:S02]  /*1aa60*/  LOP3.LUT R11, R11, UR16, RZ, 0xc0, !PT ;  /* 0x000000100b0b7c12 */ /* 0x000fe4000f8ec0ff */
[----:B------:R-:W-:Y:S01]  /*1aa70*/  SHF.R.U64 R2, R2, UR4, R3 ;  /* 0x0000000402027c19 */ /* 0x000fe20008001203 */
[----:B------:R-:W-:Y:S01]  /*1aa80*/  ULDC UR4, c[0x0][0x638] ;  /* 0x00018e0000047ab9 */ /* 0x000fe20000000800 */
[----:B------:R-:W-:-:S03]  /*1aa90*/  LOP3.LUT R9, R9, UR15, RZ, 0xc0, !PT ;  /* 0x0000000f09097c12 */ /* 0x000fc6000f8ec0ff */
[----:B------:R-:W-:Y:S02]  /*1aaa0*/  IMAD.MOV R3, RZ, RZ, -R2 ;  /* 0x000000ffff037224 */ /* 0x000fe400078e0a02 */
[----:B------:R-:W-:Y:S02]  /*1aab0*/  IMAD R4, R2, UR17, R11 ;  /* 0x0000001102047c24 */ /* 0x000fe4000f8e020b */
[----:B------:R-:W-:Y:S01]  /*1aac0*/  IMAD R10, R3, UR4, R10 ;  /* 0x00000004030a7c24 */ /* 0x000fe2000f8e020a */
[----:B------:R-:W-:Y:S01]  /*1aad0*/  ULDC UR4, c[0x0][0x610] ;  /* 0x0001840000047ab9 */ /* 0x000fe20000000800 */
[----:B------:R-:W-:Y:S02]  /*1aae0*/  IMAD.MOV.U32 R2, RZ, RZ, 0x1 ;  /* 0x00000001ff027424 */ /* 0x000fe400078e00ff */
[----:B------:R-:W-:Y:S01]  /*1aaf0*/  IMAD R7, R4, UR4, R7 ;  /* 0x0000000404077c24 */ /* 0x000fe2000f8e0207 */
[----:B------:R-:W-:Y:S02]  /*1ab00*/  ULDC UR4, c[0x0][0x600] ;  /* 0x0001800000047ab9 */ /* 0x000fe40000000800 */
[----:B------:R-:W-:-:S05]  /*1ab10*/  IMAD R10, R10, UR4, R9 ;  /* 0x000000040a0a7c24 */ /* 0x000fca000f8e0209 */
[----:B------:R-:W-:Y:S02]  /*1ab20*/  SEL R19, R10, R7, !P4 ;  /* 0x000000070a137207 */ /* 0x000fe40006000000 */
[----:B------:R-:W-:-:S07]  /*1ab30*/  SEL R18, R7, R10, !P4 ;  /* 0x0000000a07127207 */ /* 0x000fce0006000000 */
.L_x_556:
[----:B------:R-:W-:Y:S05]  /*1ab40*/  BSYNC B1 ;  /* 0x0000000000017941 */ /* 0x000fea0003800000 */
.L_x_555:
[----:B------:R-:W-:-:S13]  /*1ab50*/  LOP3.LUT P1, RZ, R2, 0xff, RZ, 0xc0, !PT ;  /* 0x000000ff02ff7812 */ /* 0x000fda000782c0ff */
[----:B------:R-:W-:Y:S05]  /*1ab60*/  @P1 BRA `(.L_x_559) ;  /* 0xfffffff400241947 */ /* 0x000fea000383ffff */
[----:B------:R-:W-:Y:S05]  /*1ab70*/  BSYNC B0 ;  /* 0x0000000000007941 */ /* 0x000fea0003800000 */
.L_x_547:
[----:B------:R-:W-:-:S03]  /*1ab80*/  UMOV UR4, 0xffffffff ;  /* 0xffffffff00047882 */ /* 0x000fc60000000000 */
[----:B------:R-:W-:Y:S05]  /*1ab90*/  BRA.DIV UR4, `(.L_x_560) ;  /* 0x0000000604287947 */ /* 0x000fea000b800000 */
[----:B------:R-:W-:-:S13]  /*1aba0*/  ELECT P6, URZ, PT ;  /* 0x00000000003f782f */ /* 0x000fda00038c0000 */
.L_x_575:
[----:B------:R-:W-:Y:S04]  /*1abb0*/  BSSY B0, `(.L_x_561) ;  /* 0x0000023000007945 */ /* 0x000fe80003800000 */
[----:B------:R-:W-:Y:S05]  /*1abc0*/  @!P6 BRA `(.L_x_562) ;  /* 0x000000000084e947 */ /* 0x000fea0003800000 */
[----:B------:R-:W-:-:S04]  /*1abd0*/  ULOP3.LUT UR4, UR37, 0x2, URZ, 0xfc, !UPT ;  /* 0x0000000225047892 */ /* 0x000fc8000f8efc3f */
[----:B------:R-:W-:-:S06]  /*1abe0*/  UISETP.NE.AND UP0, UPT, UR4, 0x3, UPT ;  /* 0x000000030400788c */ /* 0x000fcc000bf05270 */
[----:B------:R-:W-:-:S13]  /*1abf0*/  PLOP3.LUT P0, PT, PT, PT, UP0, 0x80, 0x0 ;  /* 0x000000000000781c */ /* 0x000fda0003f0f008 */
[----:B------:R-:W-:Y:S05]  /*1ac00*/  @!P0 BRA `(.L_x_563) ;  /* 0x0000000000048947 */ /* 0x000fea0003800000 */
[----:B------:R-:W-:Y:S01]  /*1ac10*/  BPT.TRAP 0x1 ;  /* 0x000000040000795c */ /* 0x000fe20000300000 */
.L_x_563:
[----:B------:R-:W0:Y:S01]  /*1ac20*/  S2R R3, SR_CgaCtaId ;  /* 0x0000000000037919 */ /* 0x000e220000008800 */
[----:B------:R-:W-:-:S04]  /*1ac30*/  MOV R2, 0x400 ;  /* 0x0000040000027802 */ /* 0x000fc80000000f00 */
[----:B0-----:R-:W-:Y:S02]  /*1ac40*/  LEA R3, R3, R2, 0x18 ;  /* 0x0000000203037211 */ /* 0x001fe400078ec0ff */
[----:B------:R-:W-:Y:S02]  /*1ac50*/  SHF.L.U32 R2, R0, 0x1f, RZ ;  /* 0x0000001f00027819 */ /* 0x000fe400000006ff */
[----:B------:R-:W-:-:S05]  /*1ac60*/  IADD3 R3, R3, 0x18, RZ ;  /* 0x0000001803037810 */ /* 0x000fca0007ffe0ff */
[----:B------:R-:W-:-:S04]  /*1ac70*/  IMAD R5, R6, 0x8, R3 ;  /* 0x0000000806057824 */ /* 0x000fc800078e0203 */
[----:B------:R-:W0:Y:S02]  /*1ac80*/  SYNCS.PHASECHK.TRANS64.TRYWAIT P0, [R5+URZ], R2 ;  /* 0x00000002050075a7 */ /* 0x000e24000800017f */
[----:B0-----:R-:W-:Y:S05]  /*1ac90*/  @!P0 BRA `(.L_x_564) ;  /* 0x0000000400088947 */ /* 0x001fea0003800000 */
.L_x_576:
[----:B------:R-:W-:-:S05]  /*1aca0*/  VIADD R6, R6, 0x1 ;  /* 0x0000000106067836 */ /* 0x000fca0000000000 */
[----:B------:R-:W-:-:S04]  /*1acb0*/  ISETP.NE.AND P0, PT, R6, 0x3, PT ;  /* 0x000000030600780c */ /* 0x000fc80003f05270 */
[----:B0-----:R-:W-:Y:S02]  /*1acc0*/  SEL R5, RZ, 0x1, P0 ;  /* 0x00000001ff057807 */ /* 0x001fe40000000000 */
[----:B------:R-:W-:Y:S02]  /*1acd0*/  SEL R6, R6, RZ, P0 ;  /* 0x000000ff06067207 */ /* 0x000fe40000000000 */
[----:B------:R-:W-:-:S03]  /*1ace0*/  LOP3.LUT R5, R0, R5, RZ, 0x3c, !PT ;  /* 0x0000000500057212 */ /* 0x000fc600078e3cff */
[----:B------:R-:W-:Y:S01]  /*1acf0*/  IMAD R7, R6, 0x8, R3 ;  /* 0x0000000806077824 */ /* 0x000fe200078e0203 */
[----:B------:R-:W-:-:S04]  /*1ad00*/  SHF.L.U32 R0, R5, 0x1f, RZ ;  /* 0x0000001f05007819 */ /* 0x000fc800000006ff */
[----:B------:R-:W0:Y:S02]  /*1ad10*/  SYNCS.PHASECHK.TRANS64.TRYWAIT P0, [R7+URZ], R0 ;  /* 0x00000000070075a7 */ /* 0x000e24000800017f */
[----:B0-----:R-:W-:Y:S05]  /*1ad20*/  @!P0 BRA `(.L_x_565) ;  /* 0x0000000000f88947 */ /* 0x001fea0003800000 */
.L_x_577:
[----:B0-----:R-:W-:-:S04]  /*1ad30*/  IADD3 R0, R6, 0x1, RZ ;  /* 0x0000000106007810 */ /* 0x001fc80007ffe0ff */
[----:B------:R-:W-:-:S04]  /*1ad40*/  ISETP.NE.AND P0, PT, R0, 0x3, PT ;  /* 0x000000030000780c */ /* 0x000fc80003f05270 */
[----:B------:R-:W-:Y:S02]  /*1ad50*/  SEL R2, RZ, 0x1, P0 ;  /* 0x00000001ff027807 */ /* 0x000fe40000000000 */
[----:B------:R-:W-:Y:S02]  /*1ad60*/  SEL R0, R0, RZ, P0 ;  /* 0x000000ff00007207 */ /* 0x000fe40000000000 */
[----:B------:R-:W-:-:S03]  /*1ad70*/  LOP3.LUT R2, R5, R2, RZ, 0x3c, !PT ;  /* 0x0000000205027212 */ /* 0x000fc600078e3cff */
[----:B------:R-:W-:Y:S01]  /*1ad80*/  IMAD R3, R0, 0x8, R3 ;  /* 0x0000000800037824 */ /* 0x000fe200078e0203 */
[----:B------:R-:W-:-:S07]  /*1ad90*/  SHF.L.U32 R0, R2, 0x1f, RZ ;  /* 0x0000001f02007819 */ /* 0x000fce00000006ff */
.L_x_566:
[----:B0-----:R0:W1:Y:S02]  /*1ada0*/  SYNCS.PHASECHK.TRANS64.TRYWAIT P0, [R3+URZ], R0 ;  /* 0x00000000030075a7 */ /* 0x001064000800017f */
[----:B-1----:R-:W-:Y:S05]  /*1adb0*/  @!P0 NANOSLEEP.SYNCS 0x989680 ;  /* 0x009896800000895d */ /* 0x002fea0003900000 */
[----:B------:R-:W1:Y:S02]  /*1adc0*/  @!P0 SYNCS.PHASECHK.TRANS64 P0, [R3+URZ], R0 ;  /* 0x00000000030085a7 */ /* 0x000e64000800007f */
[----:B-1----:R-:W-:Y:S05]  /*1add0*/  @!P0 BRA `(.L_x_566) ;  /* 0xfffffffc00f08947 */ /* 0x002fea000383ffff */
.L_x_562:
[----:B------:R-:W-:Y:S05]  /*1ade0*/  BSYNC B0 ;  /* 0x0000000000007941 */ /* 0x000fea0003800000 */
.L_x_561:
[----:B------:R-:W-:Y:S05]  /*1adf0*/  EXIT ;  /* 0x000000000000794d */ /* 0x000fea0003800000 */
.L_x_15:
[----:B-1----:R-:W-:-:S04]  /*1ae00*/  IMAD.U32 R0, RZ, RZ, UR47 ;  /* 0x0000002fff007e24 */ /* 0x002fc8000f8e00ff */
[----:B------:R1:W2:Y:S03]  /*1ae10*/  SYNCS.PHASECHK.TRANS64.TRYWAIT P0, [R0+URZ], R3 ;  /* 0x00000003000075a7 */ /* 0x0002a6000800017f */
[----:B--2---:R-:W-:Y:S05]  /*1ae20*/  @!P0 NANOSLEEP.SYNCS 0x989680 ;  /* 0x009896800000895d */ /* 0x004fea0003900000 */
[----:B------:R-:W2:Y:S02]  /*1ae30*/  @!P0 SYNCS.PHASECHK.TRANS64 P0, [R0+URZ], R3 ;  /* 0x00000003000085a7 */ /* 0x000ea4000800007f */
[----:B--2---:R-:W-:Y:S05]  /*1ae40*/  @!P0 BRA `(.L_x_15) ;  /* 0xfffffffc00ec8947 */ /* 0x004fea000383ffff */
[----:B------:R-:W-:Y:S05]  /*1ae50*/  BRA `(.L_x_567) ;  /* 0xfffffe6400b87947 */ /* 0x000fea000383ffff */
.L_x_20:
[----:B--2---:R2:W3:Y:S02]  /*1ae60*/  SYNCS.PHASECHK.TRANS64.TRYWAIT P1, [R3+URZ], R0 ;  /* 0x00000000030075a7 */ /* 0x0044e4000802017f */
[----:B---3--:R-:W-:Y:S05]  /*1ae70*/  @!P1 NANOSLEEP.SYNCS 0x989680 ;  /* 0x009896800000995d */ /* 0x008fea0003900000 */
[----:B------:R-:W3:Y:S02]  /*1ae80*/  @!P1 SYNCS.PHASECHK.TRANS64 P1, [R3+URZ], R0 ;  /* 0x00000000030095a7 */ /* 0x000ee4000802007f */
[----:B---3--:R-:W-:Y:S05]  /*1ae90*/  @!P1 BRA `(.L_x_20) ;  /* 0xfffffffc00f09947 */ /* 0x008fea000383ffff */
[----:B------:R-:W-:Y:S05]  /*1aea0*/  BRA `(.L_x_19) ;  /* 0xfffffe68002c7947 */ /* 0x000fea000383ffff */
.L_x_25:
[----:B-1----:R-:W-:-:S04]  /*1aeb0*/  IMAD.U32 R4, RZ, RZ, UR4 ;  /* 0x00000004ff047e24 */ /* 0x002fc8000f8e00ff */
[----:B------:R1:W2:Y:S03]  /*1aec0*/  SYNCS.PHASECHK.TRANS64.TRYWAIT P1, [R4+URZ], R3 ;  /* 0x00000003040075a7 */ /* 0x0002a6000802017f */
[----:B--2---:R-:W-:Y:S05]  /*1aed0*/  @!P1 NANOSLEEP.SYNCS 0x989680 ;  /* 0x009896800000995d */ /* 0x004fea0003900000 */
[----:B------:R-:W2:Y:S02]  /*1aee0*/  @!P1 SYNCS.PHASECHK.TRANS64 P1, [R4+URZ], R3 ;  /* 0x00000003040095a7 */ /* 0x000ea4000802007f */
[----:B--2---:R-:W-:Y:S05]  /*1aef0*/  @!P1 BRA `(.L_x_25) ;  /* 0xfffffffc00ec9947 */ /* 0x004fea000383ffff */
[----:B------:R-:W-:Y:S05]  /*1af00*/  BRA `(.L_x_24) ;  /* 0xfffffe9c008c7947 */ /* 0x000fea000383ffff */
.L_x_31:
[----:B0-----:R-:W-:-:S04]  /*1af10*/  MOV R3, UR47 ;  /* 0x0000002f00037c02 */ /* 0x001fc80008000f00 */
[----:B------:R0:W1:Y:S03]  /*1af20*/  SYNCS.PHASECHK.TRANS64.TRYWAIT P0, [R3+URZ+0x10], R0 ;  /* 0x00001000030075a7 */ /* 0x000066000800017f */
[----:B-1----:R-:W-:Y:S05]  /*1af30*/  @!P0 NANOSLEEP.SYNCS 0x989680 ;  /* 0x009896800000895d */ /* 0x002fea0003900000 */
[----:B------:R-:W1:Y:S02]  /*1af40*/  @!P0 SYNCS.PHASECHK.TRANS64 P0, [R3+URZ+0x10], R0 ;  /* 0x00001000030085a7 */ /* 0x000e64000800007f */
[----:B-1----:R-:W-:Y:S05]  /*1af50*/  @!P0 BRA `(.L_x_31) ;  /* 0xfffffffc00ec8947 */ /* 0x002fea000383ffff */
[----:B------:R-:W-:Y:S05]  /*1af60*/  BRA `(.L_x_568) ;  /* 0xfffffee0005c7947 */ /* 0x000fea000383ffff */
.L_x_548:
[----:B------:R-:W-:Y:S01]  /*1af70*/  BSSY B1, `(.L_x_569) ;  /* 0x0000006000017945 */ /* 0x000fe20003800000 */
[----:B------:R-:W-:-:S07]  /*1af80*/  IMAD.MOV.U32 R15, RZ, RZ, -0x1 ;  /* 0xffffffffff0f7424 */ /* 0x000fce00078e00ff */
[----:B------:R-:W-:Y:S05]  /*1af90*/  WARPSYNC.COLLECTIVE R15, `(.L_x_570) ;  /* 0x000000000f0c7348 */ /* 0x000fea0003c00000 */
[----:B------:R-:W-:Y:S02]  /*1afa0*/  ELECT P6, UR62, PT ;  /* 0x00000000003e782f */ /* 0x000fe400038c0000 */
[----:B------:R-:W-:Y:S01]  /*1afb0*/  MOV R14, UR62 ;  /* 0x0000003e000e7c02 */ /* 0x000fe20008000f00 */
[----:B------:R-:W-:Y:S10]  /*1afc0*/  ENDCOLLECTIVE ;  /* 0x000000000000791b */ /* 0x000ff40003800000 */
.L_x_570:
[----:B------:R-:W-:Y:S05]  /*1afd0*/  BSYNC B1 ;  /* 0x0000000000017941 */ /* 0x000fea0003800000 */
.L_x_569:
[----:B------:R-:W-:Y:S05]  /*1afe0*/  BRA `(.L_x_571) ;  /* 0xfffffff000107947 */ /* 0x000fea000383ffff */
.L_x_551:
[----:B-1----:R1:W2:Y:S02]  /*1aff0*/  SYNCS.PHASECHK.TRANS64.TRYWAIT P1, [R7+URZ+0x18], R4 ;  /* 0x00001804070075a7 */ /* 0x0022a4000802017f */
[----:B--2---:R-:W-:Y:S05]  /*1b000*/  @!P1 NANOSLEEP.SYNCS 0x989680 ;  /* 0x009896800000995d */ /* 0x004fea0003900000 */
[----:B------:R-:W2:Y:S02]  /*1b010*/  @!P1 SYNCS.PHASECHK.TRANS64 P1, [R7+URZ+0x18], R4 ;  /* 0x00001804070095a7 */ /* 0x000ea4000802007f */
[----:B--2---:R-:W-:Y:S05]  /*1b020*/  @!P1 BRA `(.L_x_551) ;  /* 0xfffffffc00f09947 */ /* 0x004fea000383ffff */
[----:B------:R-:W-:Y:S05]  /*1b030*/  BRA `(.L_x_572) ;  /* 0xfffffff000447947 */ /* 0x000fea000383ffff */
.L_x_560:
[----:B------:R-:W-:Y:S01]  /*1b040*/  BSSY B0, `(.L_x_573) ;  /* 0x0000006000007945 */ /* 0x000fe20003800000 */
[----:B------:R-:W-:-:S07]  /*1b050*/  IMAD.MOV.U32 R15, RZ, RZ, -0x1 ;  /* 0xffffffffff0f7424 */ /* 0x000fce00078e00ff */
[----:B------:R-:W-:Y:S05]  /*1b060*/  WARPSYNC.COLLECTIVE R15, `(.L_x_574) ;  /* 0x000000000f0c7348 */ /* 0x000fea0003c00000 */
[----:B------:R-:W-:Y:S02]  /*1b070*/  ELECT P6, UR62, PT ;  /* 0x00000000003e782f */ /* 0x000fe400038c0000 */
[----:B------:R-:W-:Y:S01]  /*1b080*/  MOV R14, UR62 ;  /* 0x0000003e000e7c02 */ /* 0x000fe20008000f00 */
[----:B------:R-:W-:Y:S10]  /*1b090*/  ENDCOLLECTIVE ;  /* 0x000000000000791b */ /* 0x000ff40003800000 */
.L_x_574:
[----:B------:R-:W-:Y:S05]  /*1b0a0*/  BSYNC B0 ;  /* 0x0000000000007941 */ /* 0x000fea0003800000 */
.L_x_573:
[----:B------:R-:W-:Y:S05]  /*1b0b0*/  BRA `(.L_x_575) ;  /* 0xfffffff800bc7947 */ /* 0x000fea000383ffff */
.L_x_564:
[----:B0-----:R0:W1:Y:S02]  /*1b0c0*/  SYNCS.PHASECHK.TRANS64.TRYWAIT P0, [R5+URZ], R2 ;  /* 0x00000002050075a7 */ /* 0x001064000800017f */
[----:B-1----:R-:W-:Y:S05]  /*1b0d0*/  @!P0 NANOSLEEP.SYNCS 0x989680 ;  /* 0x009896800000895d */ /* 0x002fea0003900000 */
[----:B------:R-:W1:Y:S02]  /*1b0e0*/  @!P0 SYNCS.PHASECHK.TRANS64 P0, [R5+URZ], R2 ;  /* 0x00000002050085a7 */ /* 0x000e64000800007f */
[----:B-1----:R-:W-:Y:S05]  /*1b0f0*/  @!P0 BRA `(.L_x_564) ;  /* 0xfffffffc00f08947 */ /* 0x002fea000383ffff */
[----:B------:R-:W-:Y:S05]  /*1b100*/  BRA `(.L_x_576) ;  /* 0xfffffff800e47947 */ /* 0x000fea000383ffff */
.L_x_565:
[----:B0-----:R0:W1:Y:S02]  /*1b110*/  SYNCS.PHASECHK.TRANS64.TRYWAIT P0, [R7+URZ], R0 ;  /* 0x00000000070075a7 */ /* 0x001064000800017f */
[----:B-1----:R-:W-:Y:S05]  /*1b120*/  @!P0 NANOSLEEP.SYNCS 0x989680 ;  /* 0x009896800000895d */ /* 0x002fea0003900000 */
[----:B------:R-:W1:Y:S02]  /*1b130*/  @!P0 SYNCS.PHASECHK.TRANS64 P0, [R7+URZ], R0 ;  /* 0x00000000070085a7 */ /* 0x000e64000800007f */
[----:B-1----:R-:W-:Y:S05]  /*1b140*/  @!P0 BRA `(.L_x_565) ;  /* 0xfffffffc00f08947 */ /* 0x002fea000383ffff */
[----:B------:R-:W-:Y:S05]  /*1b150*/  BRA `(.L_x_577) ;  /* 0xfffffff800f47947 */ /* 0x000fea000383ffff */
.L_x_578:
[----:B------:R-:W-:-:S00]  /*1b160*/  BRA `(.L_x_578) ;  /* 0xfffffffc00fc7947 */ /* 0x000fc0000383ffff */
[----:B------:R-:W-:-:S00]  /*1b170*/  NOP ;  /* 0x0000000000007918 */ /* 0x000fc00000000000 */
        /* <DEDUP_REMOVED lines=8> */
.L_x_579:


//--------------------- .nv.global.init           --------------------------
	.section	.nv.global.init,"aw",@progbits
.nv.global.init:
	.type		$str$22,@object
	.size		$str$22,($str$23 - $str$22)
$str$22:
        /*0000*/ 	.byte	0x6b, 0x5f, 0x74, 0x69, 0x6c, 0x65, 0x5f, 0x63, 0x6f, 0x75, 0x6e, 0x74, 0x20, 0x3e, 0x3d, 0x20
        /*0010*/ 	.byte	0x31, 0x00
	.type		$str$23,@object
	.size		$str$23,(__unnamed_1 - $str$23)
$str$23:
        /*0012*/ 	.byte	0x2f, 0x74, 0x6d, 0x70, 0x2f, 0x63, 0x75, 0x74, 0x6c, 0x61, 0x73, 0x73, 0x5f, 0x73, 0x77, 0x65
        /*0022*/ 	.byte	0x65, 0x70, 0x5f, 0x73, 0x72, 0x63, 0x2f, 0x69, 0x6e, 0x63, 0x6c, 0x75, 0x64, 0x65, 0x2f, 0x63
        /*0032*/ 	.byte	0x75, 0x74, 0x6c, 0x61, 0x73, 0x73, 0x2f, 0x67, 0x65, 0x6d, 0x6d, 0x2f, 0x63, 0x6f, 0x6c, 0x6c
        /*0042*/ 	.byte	0x65, 0x63, 0x74, 0x69, 0x76, 0x65, 0x2f, 0x73, 0x6d, 0x39, 0x30, 0x5f, 0x6d, 0x6d, 0x61, 0x5f
        /*0052*/ 	.byte	0x74, 0x6d, 0x61, 0x5f, 0x67, 0x6d, 0x6d, 0x61, 0x5f, 0x73, 0x73, 0x5f, 0x77, 0x61, 0x72, 0x70
        /*0062*/ 	.byte	0x73, 0x70, 0x65, 0x63, 0x69, 0x61, 0x6c, 0x69, 0x7a, 0x65, 0x64, 0x2e, 0x68, 0x70, 0x70, 0x00
	.type		__unnamed_1,@object
	.size		__unnamed_1,(.L_0 - __unnamed_1)
__unnamed_1:
        /* <DEDUP_REMOVED lines=180> */
        /*0bb2*/ 	.byte	0x69, 0x64, 0x65, 0x6e, 0x74, 0x69, 0x74, 0x79, 0x5d, 0x00
.L_0:


//--------------------- .nv.shared._ZN7cutlass13device_kernelINS_4gemm6kernel13GemmUniversalIN4cute5tupleIJiiiiEEENS1_10collective13CollectiveMmaINS1_34MainloopSm90TmaGmmaWarpSpecializedILi3ENS5_IJNS4_1CILi1EEESB_SB_EEENS1_32KernelTmaWarpSpecializedPingpongEEENS5_IJNSA_ILi64EEENSA_ILi512EEESF_EEENS_6half_tENS5_IJlSB_lEEESI_SJ_NS4_8TiledMMAINS4_8MMA_AtomIJNS4_4SM904GMMA26MMA_64x256x16_F32F16F16_SSILNSN_5MajorE0ELSP_0ELNSN_7ScaleInE1ELSQ_1EEEEEENS4_6LayoutISC_NS5_IJNSA_ILi0EEESU_SU_EEEEENS5_IJNS4_10UnderscoreESX_SX_EEEEENS4_13SM90_TMA_LOADENS4_14ComposedLayoutINS4_7SwizzleILi3ELi4ELi3EEENS4_18smem_ptr_flag_bitsILi16EEENST_INS5_IJNSA_ILi8EEESF_EEENS5_IJSF_SB_EEEEEEEvNS4_8identityES10_S1A_vS1B_EENS_8epilogue10collective6detail29Sm90TmaWarpSpecializedAdapterINS1E_15DefaultEpilogueISI_SJ_SJ_NS1D_6thread17LinearCombinationISI_Li1EffLNS1I_9ScaleType4KindE0ELNS_15FloatRoundStyleE2ESI_EENS1_15EpilogueDefaultEEEEEvvEEEEvNT_6ParamsE --------------------------
	.section	.nv.shared._ZN7cutlass13device_kernelINS_4gemm6kernel13GemmUniversalIN4cute5tupleIJiiiiEEENS1_10collective13CollectiveMmaINS1_34MainloopSm90TmaGmmaWarpSpecializedILi3ENS5_IJNS4_1CILi1EEESB_SB_EEENS1_32KernelTmaWarpSpecializedPingpongEEENS5_IJNSA_ILi64EEENSA_ILi512EEESF_EEENS_6half_tENS5_IJlSB_lEEESI_SJ_NS4_8TiledMMAINS4_8MMA_AtomIJNS4_4SM904GMMA26MMA_64x256x16_F32F16F16_SSILNSN_5MajorE0ELSP_0ELNSN_7ScaleInE1ELSQ_1EEEEEENS4_6LayoutISC_NS5_IJNSA_ILi0EEESU_SU_EEEEENS5_IJNS4_10UnderscoreESX_SX_EEEEENS4_13SM90_TMA_LOADENS4_14ComposedLayoutINS4_7SwizzleILi3ELi4ELi3EEENS4_18smem_ptr_flag_bitsILi16EEENST_INS5_IJNSA_ILi8EEESF_EEENS5_IJSF_SB_EEEEEEEvNS4_8identityES10_S1A_vS1B_EENS_8epilogue10collective6detail29Sm90TmaWarpSpecializedAdapterINS1E_15DefaultEpilogueISI_SJ_SJ_NS1D_6thread17LinearCombinationISI_Li1EffLNS1I_9ScaleType4KindE0ELNS_15FloatRoundStyleE2ESI_EENS1_15EpilogueDefaultEEEEEvvEEEEvNT_6ParamsE,"aw",@nobits
	.sectionflags	@""
	.align	16
	.zero		1024


//--------------------- .nv.shared.reserved.0     --------------------------
	.section	.nv.shared.reserved.0,"aw",@nobits
	.weak		__nv_reservedSMEM_offset_0_alias
	.size		__nv_reservedSMEM_offset_0_alias, 0, 0
	.other		__nv_reservedSMEM_offset_0_alias,@"STO_CUDA_RESERVED_SHARED STV_DEFAULT"
__nv_reservedSMEM_offset_0_alias:
	.zero		0


//--------------------- .nv.global                --------------------------
	.section	.nv.global,"aw",@nobits
.nv.global:
	.type		_ZN39_INTERNAL_eb8c1e04_4_k_cu_87ef3e8e_64214cute1_E,@object
	.size		_ZN39_INTERNAL_eb8c1e04_4_k_cu_87ef3e8e_64214cute1_E,(_ZN39_INTERNAL_eb8c1e04_4_k_cu_87ef3e8e_64214cuda3std3__45__cpo6cbeginE - _ZN39_INTERNAL_eb8c1e04_4_k_cu_87ef3e8e_64214cute1_E)
_ZN39_INTERNAL_eb8c1e04_4_k_cu_87ef3e8e_64214cute1_E:
	.zero		1
	.type		_ZN39_INTERNAL_eb8c1e04_4_k_cu_87ef3e8e_64214cuda3std3__45__cpo6cbeginE,@object
	.size		_ZN39_INTERNAL_eb8c1e04_4_k_cu_87ef3e8e_64214cuda3std3__45__cpo6cbeginE,(_ZN39_INTERNAL_eb8c1e04_4_k_cu_87ef3e8e_64214cuda3std3__48in_placeE - _ZN39_INTERNAL_eb8c1e04_4_k_cu_87ef3e8e_64214cuda3std3__45__cpo6cbeginE)
_ZN39_INTERNAL_eb8c1e04_4_k_cu_87ef3e8e_64214cuda3std3__45__cpo6cbeginE:
	.zero		1
	.type		_ZN39_INTERNAL_eb8c1e04_4_k_cu_87ef3e8e_64214cuda3std3__48in_placeE,@object
	.size		_ZN39_INTERNAL_eb8c1e04_4_k_cu_87ef3e8e_64214cuda3std3__48in_placeE,(_ZN39_INTERNAL_eb8c1e04_4_k_cu_87ef3e8e_64214cuda3std6ranges3__45__cpo9iter_moveE - _ZN39_INTERNAL_eb8c1e04_4_k_cu_87ef3e8e_64214cuda3std3__48in_placeE)
_ZN39_INTERNAL_eb8c1e04_4_k_cu_87ef3e8e_64214cuda3std3__48in_placeE:
	.zero		1
	.type		_ZN39_INTERNAL_eb8c1e04_4_k_cu_87ef3e8e_64214cuda3std6ranges3__45__cpo9iter_moveE,@object
	.size		_ZN39_INTERNAL_eb8c1e04_4_k_cu_87ef3e8e_64214cuda3std6ranges3__45__cpo9iter_moveE,(_ZN39_INTERNAL_eb8c1e04_4_k_cu_87ef3e8e_64214cuda3std3__45__cpo5beginE - _ZN39_INTERNAL_eb8c1e04_4_k_cu_87ef3e8e_64214cuda3std6ranges3__45__cpo9iter_moveE)
_ZN39_INTERNAL_eb8c1e04_4_k_cu_87ef3e8e_64214cuda3std6ranges3__45__cpo9iter_moveE:
	.zero		1
	.type		_ZN39_INTERNAL_eb8c1e04_4_k_cu_87ef3e8e_64214cuda3std3__45__cpo5beginE,@object
	.size		_ZN39_INTERNAL_eb8c1e04_4_k_cu_87ef3e8e_64214cuda3std3__45__cpo5beginE,(_ZN39_INTERNAL_eb8c1e04_4_k_cu_87ef3e8e_64214cuda3std3__441_GLOBAL__N__eb8c1e04_4_k_cu_87ef3e8e_64216ignoreE - _ZN39_INTERNAL_eb8c1e04_4_k_cu_87ef3e8e_64214cuda3std3__45__cpo5beginE)
_ZN39_INTERNAL_eb8c1e04_4_k_cu_87ef3e8e_64214cuda3std3__45__cpo5beginE:
	.zero		1
	.type		_ZN39_INTERNAL_eb8c1e04_4_k_cu_87ef3e8e_64214cuda3std3__441_GLOBAL__N__eb8c1e04_4_k_cu_87ef3e8e_64216ignoreE,@object
	.size		_ZN39_INTERNAL_eb8c1e04_4_k_cu_87ef3e8e_64214cuda3std3__441_GLOBAL__N__eb8c1e04_4_k_cu_87ef3e8e_64216ignoreE,(_ZN39_INTERNAL_eb8c1e04_4_k_cu_87ef3e8e_64214cute7productE - _ZN39_INTERNAL_eb8c1e04_4_k_cu_87ef3e8e_64214cuda3std3__441_GLOBAL__N__eb8c1e04_4_k_cu_87ef3e8e_64216ignoreE)
_ZN39_INTERNAL_eb8c1e04_4_k_cu_87ef3e8e_64214cuda3std3__441_GLOBAL__N__eb8c1e04_4_k_cu_87ef3e8e_64216ignoreE:
	.zero		1
	.type		_ZN39_INTERNAL_eb8c1e04_4_k_cu_87ef3e8e_64214cute7productE,@object
	.size		_ZN39_INTERNAL_eb8c1e04_4_k_cu_87ef3e8e_64214cute7productE,(_ZN39_INTERNAL_eb8c1e04_4_k_cu_87ef3e8e_64214cuda3std3__45__cpo3endE - _ZN39_INTERNAL_eb8c1e04_4_k_cu_87ef3e8e_64214cute7productE)
_ZN39_INTERNAL_eb8c1e04_4_k_cu_87ef3e8e_64214cute7productE:
	.zero		1
	.type		_ZN39_INTERNAL_eb8c1e04_4_k_cu_87ef3e8e_64214cuda3std3__45__cpo3endE,@object
	.size		_ZN39_INTERNAL_eb8c1e04_4_k_cu_87ef3e8e_64214cuda3std3__45__cpo3endE,(_ZN39_INTERNAL_eb8c1e04_4_k_cu_87ef3e8e_64214cuda3std3__419piecewise_constructE - _ZN39_INTERNAL_eb8c1e04_4_k_cu_87ef3e8e_64214cuda3std3__45__cpo3endE)
_ZN39_INTERNAL_eb8c1e04_4_k_cu_87ef3e8e_64214cuda3std3__45__cpo3endE:
	.zero		1
	.type		_ZN39_INTERNAL_eb8c1e04_4_k_cu_87ef3e8e_64214cuda3std3__419piecewise_constructE,@object
	.size		_ZN39_INTERNAL_eb8c1e04_4_k_cu_87ef3e8e_64214cuda3std3__419piecewise_constructE,(_ZN39_INTERNAL_eb8c1e04_4_k_cu_87ef3e8e_64214cuda3std3__45__cpo4cendE - _ZN39_INTERNAL_eb8c1e04_4_k_cu_87ef3e8e_64214cuda3std3__419piecewise_constructE)
_ZN39_INTERNAL_eb8c1e04_4_k_cu_87ef3e8e_64214cuda3std3__419piecewise_constructE:
	.zero		1
	.type		_ZN39_INTERNAL_eb8c1e04_4_k_cu_87ef3e8e_64214cuda3std3__45__cpo4cendE,@object
	.size		_ZN39_INTERNAL_eb8c1e04_4_k_cu_87ef3e8e_64214cuda3std3__45__cpo4cendE,(_ZN39_INTERNAL_eb8c1e04_4_k_cu_87ef3e8e_64214cuda3std6ranges3__45__cpo4swapE - _ZN39_INTERNAL_eb8c1e04_4_k_cu_87ef3e8e_64214cuda3std3__45__cpo4cendE)
_ZN39_INTERNAL_eb8c1e04_4_k_cu_87ef3e8e_64214cuda3std3__45__cpo4cendE:
	.zero		1
	.type		_ZN39_INTERNAL_eb8c1e04_4_k_cu_87ef3e8e_64214cuda3std6ranges3__45__cpo4swapE,@object
	.size		_ZN39_INTERNAL_eb8c1e04_4_k_cu_87ef3e8e_64214cuda3std6ranges3__45__cpo4swapE,(.L_8 - _ZN39_INTERNAL_eb8c1e04_4_k_cu_87ef3e8e_64214cuda3std6ranges3__45__cpo4swapE)
_ZN39_INTERNAL_eb8c1e04_4_k_cu_87ef3e8e_64214cuda3std6ranges3__45__cpo4swapE:
	.zero		1
.L_8:


//--------------------- .nv.constant0._ZN7cutlass13device_kernelINS_4gemm6kernel13GemmUniversalIN4cute5tupleIJiiiiEEENS1_10collective13CollectiveMmaINS1_34MainloopSm90TmaGmmaWarpSpecializedILi3ENS5_IJNS4_1CILi1EEESB_SB_EEENS1_32KernelTmaWarpSpecializedPingpongEEENS5_IJNSA_ILi64EEENSA_ILi512EEESF_EEENS_6half_tENS5_IJlSB_lEEESI_SJ_NS4_8TiledMMAINS4_8MMA_AtomIJNS4_4SM904GMMA26MMA_64x256x16_F32F16F16_SSILNSN_5MajorE0ELSP_0ELNSN_7ScaleInE1ELSQ_1EEEEEENS4_6LayoutISC_NS5_IJNSA_ILi0EEESU_SU_EEEEENS5_IJNS4_10UnderscoreESX_SX_EEEEENS4_13SM90_TMA_LOADENS4_14ComposedLayoutINS4_7SwizzleILi3ELi4ELi3EEENS4_18smem_ptr_flag_bitsILi16EEENST_INS5_IJNSA_ILi8EEESF_EEENS5_IJSF_SB_EEEEEEEvNS4_8identityES10_S1A_vS1B_EENS_8epilogue10collective6detail29Sm90TmaWarpSpecializedAdapterINS1E_15DefaultEpilogueISI_SJ_SJ_NS1D_6thread17LinearCombinationISI_Li1EffLNS1I_9ScaleType4KindE0ELNS_15FloatRoundStyleE2ESI_EENS1_15EpilogueDefaultEEEEEvvEEEEvNT_6ParamsE --------------------------
	.section	.nv.constant0._ZN7cutlass13device_kernelINS_4gemm6kernel13GemmUniversalIN4cute5tupleIJiiiiEEENS1_10collective13CollectiveMmaINS1_34MainloopSm90TmaGmmaWarpSpecializedILi3ENS5_IJNS4_1CILi1EEESB_SB_EEENS1_32KernelTmaWarpSpecializedPingpongEEENS5_IJNSA_ILi64EEENSA_ILi512EEESF_EEENS_6half_tENS5_IJlSB_lEEESI_SJ_NS4_8TiledMMAINS4_8MMA_AtomIJNS4_4SM904GMMA26MMA_64x256x16_F32F16F16_SSILNSN_5MajorE0ELSP_0ELNSN_7ScaleInE1ELSQ_1EEEEEENS4_6LayoutISC_NS5_IJNSA_ILi0EEESU_SU_EEEEENS5_IJNS4_10UnderscoreESX_SX_EEEEENS4_13SM90_TMA_LOADENS4_14ComposedLayoutINS4_7SwizzleILi3ELi4ELi3EEENS4_18smem_ptr_flag_bitsILi16EEENST_INS5_IJNSA_ILi8EEESF_EEENS5_IJSF_SB_EEEEEEEvNS4_8identityES10_S1A_vS1B_EENS_8epilogue10collective6detail29Sm90TmaWarpSpecializedAdapterINS1E_15DefaultEpilogueISI_SJ_SJ_NS1D_6thread17LinearCombinationISI_Li1EffLNS1I_9ScaleType4KindE0ELNS_15FloatRoundStyleE2ESI_EENS1_15EpilogueDefaultEEEEEvvEEEEvNT_6ParamsE,"a",@progbits
	.sectionflags	@""
	.align	4
.nv.constant0._ZN7cutlass13device_kernelINS_4gemm6kernel13GemmUniversalIN4cute5tupleIJiiiiEEENS1_10collective13CollectiveMmaINS1_34MainloopSm90TmaGmmaWarpSpecializedILi3ENS5_IJNS4_1CILi1EEESB_SB_EEENS1_32KernelTmaWarpSpecializedPingpongEEENS5_IJNSA_ILi64EEENSA_ILi512EEESF_EEENS_6half_tENS5_IJlSB_lEEESI_SJ_NS4_8TiledMMAINS4_8MMA_AtomIJNS4_4SM904GMMA26MMA_64x256x16_F32F16F16_SSILNSN_5MajorE0ELSP_0ELNSN_7ScaleInE1ELSQ_1EEEEEENS4_6LayoutISC_NS5_IJNSA_ILi0EEESU_SU_EEEEENS5_IJNS4_10UnderscoreESX_SX_EEEEENS4_13SM90_TMA_LOADENS4_14ComposedLayoutINS4_7SwizzleILi3ELi4ELi3EEENS4_18smem_ptr_flag_bitsILi16EEENST_INS5_IJNSA_ILi8EEESF_EEENS5_IJSF_SB_EEEEEEEvNS4_8identityES10_S1A_vS1B_EENS_8epilogue10collective6detail29Sm90TmaWarpSpecializedAdapterINS1E_15DefaultEpilogueISI_SJ_SJ_NS1D_6thread17LinearCombinationISI_Li1EffLNS1I_9ScaleType4KindE0ELNS_15FloatRoundStyleE2ESI_EENS1_15EpilogueDefaultEEEEEvvEEEEvNT_6ParamsE:
	.zero		1664


//--------------------- SYMBOLS --------------------------

	.type		.nv.reservedSmem.offset0,@object
	.size		.nv.reservedSmem.offset0,0x4
	.type		__assertfail,@function
